//
// Generated by NVIDIA NVVM Compiler
//
// Compiler Build ID: CL-36424714
// Cuda compilation tools, release 13.0, V13.0.88
// Based on NVVM 20.0.0
//

.version 9.0
.target sm_100
.address_size 64

	// .globl	find_block_min
.extern .func  (.param .b32 func_retval0) vprintf
(
	.param .b64 vprintf_param_0,
	.param .b64 vprintf_param_1
)
;
// _ZZ14find_block_minE10sharedVals has been demoted
// _ZZ14find_block_minE7sharedX has been demoted
// _ZZ14find_block_minE7sharedY has been demoted
// _ZZ20find_best_pass_pointE9localVals has been demoted
// _ZZ20find_best_pass_pointE6localX has been demoted
// _ZZ20find_best_pass_pointE6localY has been demoted
.global .align 1 .b8 $str[30] = {71, 108, 111, 98, 97, 108, 32, 109, 105, 110, 86, 97, 108, 61, 37, 102, 32, 97, 116, 32, 40, 37, 100, 44, 32, 37, 100, 41, 10};
.global .align 1 .b8 $str$1[27] = {101, 110, 100, 32, 109, 105, 110, 32, 86, 97, 108, 58, 32, 37, 102, 32, 97, 116, 32, 37, 105, 44, 32, 37, 105, 10};

.visible .entry find_block_min(
	.param .u64 .ptr .align 1 find_block_min_param_0,
	.param .u64 .ptr .align 1 find_block_min_param_1,
	.param .u64 .ptr .align 1 find_block_min_param_2,
	.param .u64 .ptr .align 1 find_block_min_param_3,
	.param .u32 find_block_min_param_4
)
{
	.reg .pred 	%p<26>;
	.reg .b32 	%r<205>;
	.reg .b32 	%f<136>;
	.reg .b64 	%rd<13>;
	// demoted variable
	.shared .align 4 .b8 _ZZ14find_block_minE10sharedVals[1024];
	// demoted variable
	.shared .align 4 .b8 _ZZ14find_block_minE7sharedX[1024];
	// demoted variable
	.shared .align 4 .b8 _ZZ14find_block_minE7sharedY[1024];
	ld.param.u64 	%rd1, [find_block_min_param_0];
	ld.param.u64 	%rd2, [find_block_min_param_1];
	ld.param.u64 	%rd3, [find_block_min_param_2];
	ld.param.u64 	%rd4, [find_block_min_param_3];
	ld.param.u32 	%r107, [find_block_min_param_4];
	mov.u32 	%r1, %ctaid.x;
	mov.u32 	%r2, %ntid.x;
	mov.u32 	%r3, %tid.x;
	mad.lo.s32 	%r4, %r1, %r2, %r3;
	setp.ge.s32 	%p1, %r4, %r107;
	mov.f32 	%f113, 0f501502F9;
	mov.b32 	%r152, -1;
	mov.u32 	%r153, %r152;
	@%p1 bra 	$L__BB0_2;
	cvta.to.global.u64 	%rd5, %rd1;
	cvta.to.global.u64 	%rd6, %rd2;
	ld.global.f32 	%f41, [%rd6];
	div.rn.f32 	%f42, %f41, 0f42C80000;
	cvt.rzi.s32.f32 	%r108, %f42;
	div.s32 	%r109, %r4, %r108;
	mul.lo.s32 	%r110, %r109, %r108;
	sub.s32 	%r111, %r4, %r110;
	mul.lo.s32 	%r112, %r109, 100;
	cvt.rn.f32.s32 	%f43, %r112;
	mul.lo.s32 	%r113, %r111, 100;
	cvt.rn.f32.s32 	%f44, %r113;
	ld.global.f32 	%f45, [%rd5];
	ld.global.f32 	%f46, [%rd5+4];
	sub.f32 	%f47, %f45, %f44;
	sub.f32 	%f48, %f46, %f43;
	mul.f32 	%f49, %f48, %f48;
	fma.rn.f32 	%f50, %f47, %f47, %f49;
	sqrt.rn.f32 	%f51, %f50;
	add.f32 	%f52, %f51, 0f00000000;
	ld.global.f32 	%f53, [%rd5+8];
	ld.global.f32 	%f54, [%rd5+12];
	sub.f32 	%f55, %f53, %f44;
	sub.f32 	%f56, %f54, %f43;
	mul.f32 	%f57, %f56, %f56;
	fma.rn.f32 	%f58, %f55, %f55, %f57;
	sqrt.rn.f32 	%f59, %f58;
	add.f32 	%f60, %f52, %f59;
	ld.global.f32 	%f61, [%rd5+16];
	ld.global.f32 	%f62, [%rd5+20];
	sub.f32 	%f63, %f61, %f44;
	sub.f32 	%f64, %f62, %f43;
	mul.f32 	%f65, %f64, %f64;
	fma.rn.f32 	%f66, %f63, %f63, %f65;
	sqrt.rn.f32 	%f67, %f66;
	add.f32 	%f68, %f60, %f67;
	ld.global.f32 	%f69, [%rd5+24];
	ld.global.f32 	%f70, [%rd5+28];
	sub.f32 	%f71, %f69, %f44;
	sub.f32 	%f72, %f70, %f43;
	mul.f32 	%f73, %f72, %f72;
	fma.rn.f32 	%f74, %f71, %f71, %f73;
	sqrt.rn.f32 	%f75, %f74;
	add.f32 	%f76, %f68, %f75;
	ld.global.f32 	%f77, [%rd5+32];
	ld.global.f32 	%f78, [%rd5+36];
	sub.f32 	%f79, %f77, %f44;
	sub.f32 	%f80, %f78, %f43;
	mul.f32 	%f81, %f80, %f80;
	fma.rn.f32 	%f82, %f79, %f79, %f81;
	sqrt.rn.f32 	%f83, %f82;
	add.f32 	%f84, %f76, %f83;
	ld.global.f32 	%f85, [%rd5+40];
	ld.global.f32 	%f86, [%rd5+44];
	sub.f32 	%f87, %f85, %f44;
	sub.f32 	%f88, %f86, %f43;
	mul.f32 	%f89, %f88, %f88;
	fma.rn.f32 	%f90, %f87, %f87, %f89;
	sqrt.rn.f32 	%f91, %f90;
	add.f32 	%f92, %f84, %f91;
	ld.global.f32 	%f93, [%rd5+48];
	ld.global.f32 	%f94, [%rd5+52];
	sub.f32 	%f95, %f93, %f44;
	sub.f32 	%f96, %f94, %f43;
	mul.f32 	%f97, %f96, %f96;
	fma.rn.f32 	%f98, %f95, %f95, %f97;
	sqrt.rn.f32 	%f99, %f98;
	add.f32 	%f100, %f92, %f99;
	ld.global.f32 	%f101, [%rd5+56];
	ld.global.f32 	%f102, [%rd5+60];
	sub.f32 	%f103, %f101, %f44;
	sub.f32 	%f104, %f102, %f43;
	mul.f32 	%f105, %f104, %f104;
	fma.rn.f32 	%f106, %f103, %f103, %f105;
	sqrt.rn.f32 	%f107, %f106;
	add.f32 	%f113, %f100, %f107;
	cvt.rzi.s32.f32 	%r152, %f44;
	cvt.rzi.s32.f32 	%r153, %f43;
$L__BB0_2:
	shl.b32 	%r114, %r3, 2;
	mov.u32 	%r115, _ZZ14find_block_minE10sharedVals;
	add.s32 	%r116, %r115, %r114;
	st.shared.f32 	[%r116], %f113;
	mov.u32 	%r117, _ZZ14find_block_minE7sharedX;
	add.s32 	%r118, %r117, %r114;
	st.shared.u32 	[%r118], %r152;
	mov.u32 	%r119, _ZZ14find_block_minE7sharedY;
	add.s32 	%r120, %r119, %r114;
	st.shared.u32 	[%r120], %r153;
	bar.sync 	0;
	setp.ne.s32 	%p2, %r3, 0;
	@%p2 bra 	$L__BB0_44;
	and.b32  	%r9, %r2, 7;
	setp.lt.u32 	%p3, %r2, 8;
	mov.f32 	%f115, 0f501502F9;
	mov.b32 	%r161, -1;
	mov.b32 	%r191, 0;
	mov.u32 	%r160, %r161;
	@%p3 bra 	$L__BB0_22;
	and.b32  	%r191, %r2, 2040;
	add.s32 	%r156, %r115, 16;
	add.s32 	%r155, %r117, 16;
	add.s32 	%r154, %r119, 16;
	and.b32  	%r131, %r2, -8;
	neg.s32 	%r157, %r131;
	mov.f32 	%f115, 0f501502F9;
	mov.b32 	%r161, -1;
$L__BB0_5:
	.pragma "nounroll";
	ld.shared.f32 	%f4, [%r156+-16];
	setp.geu.f32 	%p4, %f4, %f115;
	@%p4 bra 	$L__BB0_7;
	ld.shared.u32 	%r160, [%r155+-16];
	ld.shared.u32 	%r161, [%r154+-16];
	mov.f32 	%f115, %f4;
$L__BB0_7:
	ld.shared.f32 	%f6, [%r156+-12];
	setp.geu.f32 	%p5, %f6, %f115;
	@%p5 bra 	$L__BB0_9;
	ld.shared.u32 	%r160, [%r155+-12];
	ld.shared.u32 	%r161, [%r154+-12];
	mov.f32 	%f115, %f6;
$L__BB0_9:
	ld.shared.f32 	%f8, [%r156+-8];
	setp.geu.f32 	%p6, %f8, %f115;
	@%p6 bra 	$L__BB0_11;
	ld.shared.u32 	%r160, [%r155+-8];
	ld.shared.u32 	%r161, [%r154+-8];
	mov.f32 	%f115, %f8;
$L__BB0_11:
	ld.shared.f32 	%f10, [%r156+-4];
	setp.geu.f32 	%p7, %f10, %f115;
	@%p7 bra 	$L__BB0_13;
	ld.shared.u32 	%r160, [%r155+-4];
	ld.shared.u32 	%r161, [%r154+-4];
	mov.f32 	%f115, %f10;
$L__BB0_13:
	ld.shared.f32 	%f12, [%r156];
	setp.geu.f32 	%p8, %f12, %f115;
	@%p8 bra 	$L__BB0_15;
	ld.shared.u32 	%r160, [%r155];
	ld.shared.u32 	%r161, [%r154];
	mov.f32 	%f115, %f12;
$L__BB0_15:
	ld.shared.f32 	%f14, [%r156+4];
	setp.geu.f32 	%p9, %f14, %f115;
	@%p9 bra 	$L__BB0_17;
	ld.shared.u32 	%r160, [%r155+4];
	ld.shared.u32 	%r161, [%r154+4];
	mov.f32 	%f115, %f14;
$L__BB0_17:
	ld.shared.f32 	%f16, [%r156+8];
	setp.geu.f32 	%p10, %f16, %f115;
	@%p10 bra 	$L__BB0_19;
	ld.shared.u32 	%r160, [%r155+8];
	ld.shared.u32 	%r161, [%r154+8];
	mov.f32 	%f115, %f16;
$L__BB0_19:
	ld.shared.f32 	%f18, [%r156+12];
	setp.geu.f32 	%p11, %f18, %f115;
	@%p11 bra 	$L__BB0_21;
	ld.shared.u32 	%r160, [%r155+12];
	ld.shared.u32 	%r161, [%r154+12];
	mov.f32 	%f115, %f18;
$L__BB0_21:
	add.s32 	%r157, %r157, 8;
	add.s32 	%r156, %r156, 32;
	add.s32 	%r155, %r155, 32;
	add.s32 	%r154, %r154, 32;
	setp.ne.s32 	%p12, %r157, 0;
	@%p12 bra 	$L__BB0_5;
$L__BB0_22:
	setp.eq.s32 	%p13, %r9, 0;
	@%p13 bra 	$L__BB0_43;
	and.b32  	%r59, %r2, 3;
	setp.lt.u32 	%p14, %r9, 4;
	@%p14 bra 	$L__BB0_33;
	shl.b32 	%r133, %r191, 2;
	add.s32 	%r60, %r115, %r133;
	ld.shared.f32 	%f22, [%r60];
	setp.geu.f32 	%p15, %f22, %f115;
	add.s32 	%r61, %r117, %r133;
	add.s32 	%r62, %r119, %r133;
	@%p15 bra 	$L__BB0_26;
	ld.shared.u32 	%r160, [%r61];
	ld.shared.u32 	%r161, [%r62];
	mov.f32 	%f115, %f22;
$L__BB0_26:
	ld.shared.f32 	%f24, [%r60+4];
	setp.geu.f32 	%p16, %f24, %f115;
	@%p16 bra 	$L__BB0_28;
	ld.shared.u32 	%r160, [%r61+4];
	ld.shared.u32 	%r161, [%r62+4];
	mov.f32 	%f115, %f24;
$L__BB0_28:
	ld.shared.f32 	%f26, [%r60+8];
	setp.geu.f32 	%p17, %f26, %f115;
	@%p17 bra 	$L__BB0_30;
	ld.shared.u32 	%r160, [%r61+8];
	ld.shared.u32 	%r161, [%r62+8];
	mov.f32 	%f115, %f26;
$L__BB0_30:
	ld.shared.f32 	%f28, [%r60+12];
	setp.geu.f32 	%p18, %f28, %f115;
	@%p18 bra 	$L__BB0_32;
	ld.shared.u32 	%r160, [%r61+12];
	ld.shared.u32 	%r161, [%r62+12];
	mov.f32 	%f115, %f28;
$L__BB0_32:
	add.s32 	%r191, %r191, 4;
$L__BB0_33:
	setp.eq.s32 	%p19, %r59, 0;
	@%p19 bra 	$L__BB0_43;
	setp.eq.s32 	%p20, %r59, 1;
	@%p20 bra 	$L__BB0_40;
	shl.b32 	%r138, %r191, 2;
	add.s32 	%r85, %r115, %r138;
	ld.shared.f32 	%f32, [%r85];
	setp.geu.f32 	%p21, %f32, %f115;
	add.s32 	%r86, %r117, %r138;
	add.s32 	%r87, %r119, %r138;
	@%p21 bra 	$L__BB0_37;
	ld.shared.u32 	%r160, [%r86];
	ld.shared.u32 	%r161, [%r87];
	mov.f32 	%f115, %f32;
$L__BB0_37:
	ld.shared.f32 	%f34, [%r85+4];
	setp.geu.f32 	%p22, %f34, %f115;
	@%p22 bra 	$L__BB0_39;
	ld.shared.u32 	%r160, [%r86+4];
	ld.shared.u32 	%r161, [%r87+4];
	mov.f32 	%f115, %f34;
$L__BB0_39:
	add.s32 	%r191, %r191, 2;
$L__BB0_40:
	and.b32  	%r142, %r2, 1;
	setp.eq.b32 	%p23, %r142, 1;
	not.pred 	%p24, %p23;
	@%p24 bra 	$L__BB0_43;
	shl.b32 	%r143, %r191, 2;
	add.s32 	%r145, %r115, %r143;
	ld.shared.f32 	%f38, [%r145];
	setp.geu.f32 	%p25, %f38, %f115;
	@%p25 bra 	$L__BB0_43;
	add.s32 	%r148, %r117, %r143;
	ld.shared.u32 	%r160, [%r148];
	add.s32 	%r150, %r119, %r143;
	ld.shared.u32 	%r161, [%r150];
	mov.f32 	%f115, %f38;
$L__BB0_43:
	cvta.to.global.u64 	%rd7, %rd3;
	mul.wide.u32 	%rd8, %r1, 4;
	add.s64 	%rd9, %rd7, %rd8;
	st.global.f32 	[%rd9], %f115;
	shl.b32 	%r151, %r1, 1;
	cvta.to.global.u64 	%rd10, %rd4;
	mul.wide.u32 	%rd11, %r151, 4;
	add.s64 	%rd12, %rd10, %rd11;
	st.global.u32 	[%rd12], %r160;
	st.global.u32 	[%rd12+4], %r161;
$L__BB0_44:
	ret;

}
	// .globl	find_global_min
.visible .entry find_global_min(
	.param .u64 .ptr .align 1 find_global_min_param_0,
	.param .u64 .ptr .align 1 find_global_min_param_1,
	.param .u64 .ptr .align 1 find_global_min_param_2,
	.param .u32 find_global_min_param_3
)
{
	.local .align 16 .b8 	__local_depot1[16];
	.reg .b64 	%SP;
	.reg .b64 	%SPL;
	.reg .pred 	%p<25>;
	.reg .b32 	%r<160>;
	.reg .b32 	%f<67>;
	.reg .b64 	%rd<39>;
	.reg .b64 	%fd<5>;

	mov.u64 	%SPL, __local_depot1;
	cvta.local.u64 	%SP, %SPL;
	ld.param.u64 	%rd12, [find_global_min_param_0];
	ld.param.u64 	%rd13, [find_global_min_param_1];
	ld.param.u64 	%rd11, [find_global_min_param_2];
	ld.param.u32 	%r88, [find_global_min_param_3];
	cvta.to.global.u64 	%rd1, %rd13;
	cvta.to.global.u64 	%rd2, %rd12;
	setp.lt.s32 	%p1, %r88, 1;
	mov.b32 	%r113, -1;
	mov.f64 	%fd4, 0d4202A05F20000000;
	mov.u32 	%r114, %r113;
	@%p1 bra 	$L__BB1_42;
	and.b32  	%r1, %r88, 7;
	setp.lt.u32 	%p2, %r88, 8;
	mov.f32 	%f46, 0f501502F9;
	mov.b32 	%r114, -1;
	mov.b32 	%r144, 0;
	mov.u32 	%r113, %r114;
	@%p2 bra 	$L__BB1_20;
	and.b32  	%r144, %r88, 2147483640;
	neg.s32 	%r110, %r144;
	add.s64 	%rd38, %rd2, 16;
	add.s64 	%rd37, %rd1, 32;
	mov.f32 	%f46, 0f501502F9;
	mov.b32 	%r114, -1;
$L__BB1_3:
	.pragma "nounroll";
	ld.global.f32 	%f2, [%rd38+-16];
	setp.geu.f32 	%p3, %f2, %f46;
	@%p3 bra 	$L__BB1_5;
	ld.global.u32 	%r113, [%rd37+-32];
	ld.global.u32 	%r114, [%rd37+-28];
	mov.f32 	%f46, %f2;
$L__BB1_5:
	ld.global.f32 	%f4, [%rd38+-12];
	setp.geu.f32 	%p4, %f4, %f46;
	@%p4 bra 	$L__BB1_7;
	ld.global.u32 	%r113, [%rd37+-24];
	ld.global.u32 	%r114, [%rd37+-20];
	mov.f32 	%f46, %f4;
$L__BB1_7:
	ld.global.f32 	%f6, [%rd38+-8];
	setp.geu.f32 	%p5, %f6, %f46;
	@%p5 bra 	$L__BB1_9;
	ld.global.u32 	%r113, [%rd37+-16];
	ld.global.u32 	%r114, [%rd37+-12];
	mov.f32 	%f46, %f6;
$L__BB1_9:
	ld.global.f32 	%f8, [%rd38+-4];
	setp.geu.f32 	%p6, %f8, %f46;
	@%p6 bra 	$L__BB1_11;
	ld.global.u32 	%r113, [%rd37+-8];
	ld.global.u32 	%r114, [%rd37+-4];
	mov.f32 	%f46, %f8;
$L__BB1_11:
	ld.global.f32 	%f10, [%rd38];
	setp.geu.f32 	%p7, %f10, %f46;
	@%p7 bra 	$L__BB1_13;
	ld.global.u32 	%r113, [%rd37];
	ld.global.u32 	%r114, [%rd37+4];
	mov.f32 	%f46, %f10;
$L__BB1_13:
	ld.global.f32 	%f12, [%rd38+4];
	setp.geu.f32 	%p8, %f12, %f46;
	@%p8 bra 	$L__BB1_15;
	ld.global.u32 	%r113, [%rd37+8];
	ld.global.u32 	%r114, [%rd37+12];
	mov.f32 	%f46, %f12;
$L__BB1_15:
	ld.global.f32 	%f14, [%rd38+8];
	setp.geu.f32 	%p9, %f14, %f46;
	@%p9 bra 	$L__BB1_17;
	ld.global.u32 	%r113, [%rd37+16];
	ld.global.u32 	%r114, [%rd37+20];
	mov.f32 	%f46, %f14;
$L__BB1_17:
	ld.global.f32 	%f16, [%rd38+12];
	setp.geu.f32 	%p10, %f16, %f46;
	@%p10 bra 	$L__BB1_19;
	ld.global.u32 	%r113, [%rd37+24];
	ld.global.u32 	%r114, [%rd37+28];
	mov.f32 	%f46, %f16;
$L__BB1_19:
	add.s32 	%r110, %r110, 8;
	add.s64 	%rd38, %rd38, 32;
	add.s64 	%rd37, %rd37, 64;
	setp.ne.s32 	%p11, %r110, 0;
	@%p11 bra 	$L__BB1_3;
$L__BB1_20:
	setp.eq.s32 	%p12, %r1, 0;
	@%p12 bra 	$L__BB1_41;
	and.b32  	%r45, %r88, 3;
	setp.lt.u32 	%p13, %r1, 4;
	@%p13 bra 	$L__BB1_31;
	mul.wide.u32 	%rd14, %r144, 4;
	add.s64 	%rd9, %rd2, %rd14;
	ld.global.f32 	%f20, [%rd9];
	setp.geu.f32 	%p14, %f20, %f46;
	@%p14 bra 	$L__BB1_24;
	shl.b32 	%r95, %r144, 1;
	mul.wide.u32 	%rd15, %r95, 4;
	add.s64 	%rd16, %rd1, %rd15;
	ld.global.u32 	%r113, [%rd16];
	ld.global.u32 	%r114, [%rd16+4];
	mov.f32 	%f46, %f20;
$L__BB1_24:
	ld.global.f32 	%f22, [%rd9+4];
	setp.geu.f32 	%p15, %f22, %f46;
	@%p15 bra 	$L__BB1_26;
	shl.b32 	%r96, %r144, 1;
	add.s32 	%r97, %r96, 2;
	mul.wide.u32 	%rd17, %r97, 4;
	add.s64 	%rd18, %rd1, %rd17;
	ld.global.u32 	%r113, [%rd18];
	ld.global.u32 	%r114, [%rd18+4];
	mov.f32 	%f46, %f22;
$L__BB1_26:
	ld.global.f32 	%f24, [%rd9+8];
	setp.geu.f32 	%p16, %f24, %f46;
	@%p16 bra 	$L__BB1_28;
	shl.b32 	%r98, %r144, 1;
	add.s32 	%r99, %r98, 4;
	mul.wide.u32 	%rd19, %r99, 4;
	add.s64 	%rd20, %rd1, %rd19;
	ld.global.u32 	%r113, [%rd20];
	ld.global.u32 	%r114, [%rd20+4];
	mov.f32 	%f46, %f24;
$L__BB1_28:
	ld.global.f32 	%f26, [%rd9+12];
	setp.geu.f32 	%p17, %f26, %f46;
	@%p17 bra 	$L__BB1_30;
	shl.b32 	%r100, %r144, 1;
	add.s32 	%r101, %r100, 6;
	mul.wide.u32 	%rd21, %r101, 4;
	add.s64 	%rd22, %rd1, %rd21;
	ld.global.u32 	%r113, [%rd22];
	ld.global.u32 	%r114, [%rd22+4];
	mov.f32 	%f46, %f26;
$L__BB1_30:
	add.s32 	%r144, %r144, 4;
$L__BB1_31:
	setp.eq.s32 	%p18, %r45, 0;
	@%p18 bra 	$L__BB1_41;
	setp.eq.s32 	%p19, %r45, 1;
	@%p19 bra 	$L__BB1_38;
	mul.wide.u32 	%rd23, %r144, 4;
	add.s64 	%rd10, %rd2, %rd23;
	ld.global.f32 	%f30, [%rd10];
	setp.geu.f32 	%p20, %f30, %f46;
	@%p20 bra 	$L__BB1_35;
	shl.b32 	%r103, %r144, 1;
	mul.wide.u32 	%rd24, %r103, 4;
	add.s64 	%rd25, %rd1, %rd24;
	ld.global.u32 	%r113, [%rd25];
	ld.global.u32 	%r114, [%rd25+4];
	mov.f32 	%f46, %f30;
$L__BB1_35:
	ld.global.f32 	%f32, [%rd10+4];
	setp.geu.f32 	%p21, %f32, %f46;
	@%p21 bra 	$L__BB1_37;
	shl.b32 	%r104, %r144, 1;
	add.s32 	%r105, %r104, 2;
	mul.wide.u32 	%rd26, %r105, 4;
	add.s64 	%rd27, %rd1, %rd26;
	ld.global.u32 	%r113, [%rd27];
	ld.global.u32 	%r114, [%rd27+4];
	mov.f32 	%f46, %f32;
$L__BB1_37:
	add.s32 	%r144, %r144, 2;
$L__BB1_38:
	and.b32  	%r106, %r88, 1;
	setp.eq.b32 	%p22, %r106, 1;
	not.pred 	%p23, %p22;
	@%p23 bra 	$L__BB1_41;
	mul.wide.u32 	%rd28, %r144, 4;
	add.s64 	%rd29, %rd2, %rd28;
	ld.global.f32 	%f36, [%rd29];
	setp.geu.f32 	%p24, %f36, %f46;
	@%p24 bra 	$L__BB1_41;
	shl.b32 	%r107, %r144, 1;
	mul.wide.u32 	%rd30, %r107, 4;
	add.s64 	%rd31, %rd1, %rd30;
	ld.global.u32 	%r113, [%rd31];
	ld.global.u32 	%r114, [%rd31+4];
	mov.f32 	%f46, %f36;
$L__BB1_41:
	cvt.f64.f32 	%fd4, %f46;
$L__BB1_42:
	add.u64 	%rd32, %SP, 0;
	add.u64 	%rd33, %SPL, 0;
	cvta.to.global.u64 	%rd34, %rd11;
	cvt.rn.f32.s32 	%f43, %r113;
	st.global.f32 	[%rd34], %f43;
	cvt.rn.f32.s32 	%f44, %r114;
	st.global.f32 	[%rd34+4], %f44;
	st.local.f64 	[%rd33], %fd4;
	st.local.v2.u32 	[%rd33+8], {%r113, %r114};
	mov.u64 	%rd35, $str;
	cvta.global.u64 	%rd36, %rd35;
	{ // callseq 0, 0
	.param .b64 param0;
	st.param.b64 	[param0], %rd36;
	.param .b64 param1;
	st.param.b64 	[param1], %rd32;
	.param .b32 retval0;
	call.uni (retval0), 
	vprintf, 
	(
	param0, 
	param1
	);
	ld.param.b32 	%r108, [retval0];
	} // callseq 0
	ret;

}
	// .globl	find_best_pass_point
.visible .entry find_best_pass_point(
	.param .u64 .ptr .align 1 find_best_pass_point_param_0,
	.param .u64 .ptr .align 1 find_best_pass_point_param_1,
	.param .u64 .ptr .align 1 find_best_pass_point_param_2,
	.param .u32 find_best_pass_point_param_3
)
{
	.local .align 16 .b8 	__local_depot2[101280];
	.reg .b64 	%SP;
	.reg .b64 	%SPL;
	.reg .pred 	%p<31>;
	.reg .b32 	%r<231>;
	.reg .b32 	%f<148>;
	.reg .b64 	%rd<36>;
	.reg .b64 	%fd<2>;
	// demoted variable
	.shared .align 4 .b8 _ZZ20find_best_pass_pointE9localVals[1024];
	// demoted variable
	.shared .align 4 .b8 _ZZ20find_best_pass_pointE6localX[1024];
	// demoted variable
	.shared .align 4 .b8 _ZZ20find_best_pass_pointE6localY[1024];
	mov.u64 	%SPL, __local_depot2;
	cvta.local.u64 	%SP, %SPL;
	ld.param.u64 	%rd15, [find_best_pass_point_param_0];
	ld.param.u64 	%rd16, [find_best_pass_point_param_1];
	ld.param.u64 	%rd17, [find_best_pass_point_param_2];
	ld.param.u32 	%r120, [find_best_pass_point_param_3];
	add.u64 	%rd1, %SPL, 0;
	add.u64 	%rd2, %SPL, 33752;
	add.u64 	%rd3, %SPL, 67504;
	mov.u32 	%r1, %ctaid.x;
	mov.u32 	%r2, %ntid.x;
	mov.u32 	%r3, %tid.x;
	mad.lo.s32 	%r4, %r1, %r2, %r3;
	mov.b32 	%r170, 0;
	mov.u64 	%rd32, %rd1;
$L__BB2_1:
	mov.f32 	%f45, 0f501502F9;
	st.local.v2.f32 	[%rd32], {%f45, %f45};
	add.s32 	%r170, %r170, 2;
	add.s64 	%rd32, %rd32, 8;
	setp.ne.s32 	%p1, %r170, 8438;
	@%p1 bra 	$L__BB2_1;
	setp.ge.s32 	%p2, %r4, %r120;
	mov.f32 	%f122, 0f501502F9;
	mov.b32 	%r171, -1;
	mov.u32 	%r172, %r171;
	@%p2 bra 	$L__BB2_4;
	cvta.to.global.u64 	%rd21, %rd15;
	cvta.to.global.u64 	%rd22, %rd16;
	ld.global.f32 	%f47, [%rd22];
	div.rn.f32 	%f48, %f47, 0f41200000;
	cvt.rzi.s32.f32 	%r123, %f48;
	div.s32 	%r124, %r4, %r123;
	mul.lo.s32 	%r125, %r124, %r123;
	sub.s32 	%r126, %r4, %r125;
	mul.lo.s32 	%r127, %r124, 10;
	cvt.rn.f32.s32 	%f49, %r127;
	mul.lo.s32 	%r128, %r126, 10;
	cvt.rn.f32.s32 	%f50, %r128;
	ld.global.f32 	%f51, [%rd21];
	ld.global.f32 	%f52, [%rd21+4];
	sub.f32 	%f53, %f51, %f50;
	sub.f32 	%f54, %f52, %f49;
	mul.f32 	%f55, %f54, %f54;
	fma.rn.f32 	%f56, %f53, %f53, %f55;
	sqrt.rn.f32 	%f57, %f56;
	add.f32 	%f58, %f57, 0f00000000;
	ld.global.f32 	%f59, [%rd21+8];
	ld.global.f32 	%f60, [%rd21+12];
	sub.f32 	%f61, %f59, %f50;
	sub.f32 	%f62, %f60, %f49;
	mul.f32 	%f63, %f62, %f62;
	fma.rn.f32 	%f64, %f61, %f61, %f63;
	sqrt.rn.f32 	%f65, %f64;
	add.f32 	%f66, %f58, %f65;
	ld.global.f32 	%f67, [%rd21+16];
	ld.global.f32 	%f68, [%rd21+20];
	sub.f32 	%f69, %f67, %f50;
	sub.f32 	%f70, %f68, %f49;
	mul.f32 	%f71, %f70, %f70;
	fma.rn.f32 	%f72, %f69, %f69, %f71;
	sqrt.rn.f32 	%f73, %f72;
	add.f32 	%f74, %f66, %f73;
	ld.global.f32 	%f75, [%rd21+24];
	ld.global.f32 	%f76, [%rd21+28];
	sub.f32 	%f77, %f75, %f50;
	sub.f32 	%f78, %f76, %f49;
	mul.f32 	%f79, %f78, %f78;
	fma.rn.f32 	%f80, %f77, %f77, %f79;
	sqrt.rn.f32 	%f81, %f80;
	add.f32 	%f82, %f74, %f81;
	ld.global.f32 	%f83, [%rd21+32];
	ld.global.f32 	%f84, [%rd21+36];
	sub.f32 	%f85, %f83, %f50;
	sub.f32 	%f86, %f84, %f49;
	mul.f32 	%f87, %f86, %f86;
	fma.rn.f32 	%f88, %f85, %f85, %f87;
	sqrt.rn.f32 	%f89, %f88;
	add.f32 	%f90, %f82, %f89;
	ld.global.f32 	%f91, [%rd21+40];
	ld.global.f32 	%f92, [%rd21+44];
	sub.f32 	%f93, %f91, %f50;
	sub.f32 	%f94, %f92, %f49;
	mul.f32 	%f95, %f94, %f94;
	fma.rn.f32 	%f96, %f93, %f93, %f95;
	sqrt.rn.f32 	%f97, %f96;
	add.f32 	%f98, %f90, %f97;
	ld.global.f32 	%f99, [%rd21+48];
	ld.global.f32 	%f100, [%rd21+52];
	sub.f32 	%f101, %f99, %f50;
	sub.f32 	%f102, %f100, %f49;
	mul.f32 	%f103, %f102, %f102;
	fma.rn.f32 	%f104, %f101, %f101, %f103;
	sqrt.rn.f32 	%f105, %f104;
	add.f32 	%f106, %f98, %f105;
	ld.global.f32 	%f107, [%rd21+56];
	ld.global.f32 	%f108, [%rd21+60];
	sub.f32 	%f109, %f107, %f50;
	sub.f32 	%f110, %f108, %f49;
	mul.f32 	%f111, %f110, %f110;
	fma.rn.f32 	%f112, %f109, %f109, %f111;
	sqrt.rn.f32 	%f113, %f112;
	add.f32 	%f122, %f106, %f113;
	cvt.rzi.s32.f32 	%r172, %f50;
	cvt.rzi.s32.f32 	%r171, %f49;
$L__BB2_4:
	shl.b32 	%r129, %r3, 2;
	mov.u32 	%r130, _ZZ20find_best_pass_pointE9localVals;
	add.s32 	%r131, %r130, %r129;
	st.shared.f32 	[%r131], %f122;
	mov.u32 	%r132, _ZZ20find_best_pass_pointE6localX;
	add.s32 	%r133, %r132, %r129;
	st.shared.u32 	[%r133], %r172;
	mov.u32 	%r134, _ZZ20find_best_pass_pointE6localY;
	add.s32 	%r135, %r134, %r129;
	st.shared.u32 	[%r135], %r171;
	bar.sync 	0;
	setp.ne.s32 	%p3, %r3, 0;
	@%p3 bra 	$L__BB2_46;
	and.b32  	%r11, %r2, 7;
	setp.lt.u32 	%p4, %r2, 8;
	mov.f32 	%f124, 0f501502F9;
	mov.b32 	%r180, -1;
	mov.b32 	%r210, 0;
	mov.u32 	%r179, %r180;
	@%p4 bra 	$L__BB2_24;
	and.b32  	%r210, %r2, 2040;
	add.s32 	%r175, %r130, 16;
	add.s32 	%r174, %r132, 16;
	add.s32 	%r173, %r134, 16;
	and.b32  	%r146, %r2, -8;
	neg.s32 	%r176, %r146;
	mov.f32 	%f124, 0f501502F9;
	mov.b32 	%r180, -1;
$L__BB2_7:
	.pragma "nounroll";
	ld.shared.f32 	%f4, [%r175+-16];
	setp.geu.f32 	%p5, %f4, %f124;
	@%p5 bra 	$L__BB2_9;
	ld.shared.u32 	%r179, [%r174+-16];
	ld.shared.u32 	%r180, [%r173+-16];
	mov.f32 	%f124, %f4;
$L__BB2_9:
	ld.shared.f32 	%f6, [%r175+-12];
	setp.geu.f32 	%p6, %f6, %f124;
	@%p6 bra 	$L__BB2_11;
	ld.shared.u32 	%r179, [%r174+-12];
	ld.shared.u32 	%r180, [%r173+-12];
	mov.f32 	%f124, %f6;
$L__BB2_11:
	ld.shared.f32 	%f8, [%r175+-8];
	setp.geu.f32 	%p7, %f8, %f124;
	@%p7 bra 	$L__BB2_13;
	ld.shared.u32 	%r179, [%r174+-8];
	ld.shared.u32 	%r180, [%r173+-8];
	mov.f32 	%f124, %f8;
$L__BB2_13:
	ld.shared.f32 	%f10, [%r175+-4];
	setp.geu.f32 	%p8, %f10, %f124;
	@%p8 bra 	$L__BB2_15;
	ld.shared.u32 	%r179, [%r174+-4];
	ld.shared.u32 	%r180, [%r173+-4];
	mov.f32 	%f124, %f10;
$L__BB2_15:
	ld.shared.f32 	%f12, [%r175];
	setp.geu.f32 	%p9, %f12, %f124;
	@%p9 bra 	$L__BB2_17;
	ld.shared.u32 	%r179, [%r174];
	ld.shared.u32 	%r180, [%r173];
	mov.f32 	%f124, %f12;
$L__BB2_17:
	ld.shared.f32 	%f14, [%r175+4];
	setp.geu.f32 	%p10, %f14, %f124;
	@%p10 bra 	$L__BB2_19;
	ld.shared.u32 	%r179, [%r174+4];
	ld.shared.u32 	%r180, [%r173+4];
	mov.f32 	%f124, %f14;
$L__BB2_19:
	ld.shared.f32 	%f16, [%r175+8];
	setp.geu.f32 	%p11, %f16, %f124;
	@%p11 bra 	$L__BB2_21;
	ld.shared.u32 	%r179, [%r174+8];
	ld.shared.u32 	%r180, [%r173+8];
	mov.f32 	%f124, %f16;
$L__BB2_21:
	ld.shared.f32 	%f18, [%r175+12];
	setp.geu.f32 	%p12, %f18, %f124;
	@%p12 bra 	$L__BB2_23;
	ld.shared.u32 	%r179, [%r174+12];
	ld.shared.u32 	%r180, [%r173+12];
	mov.f32 	%f124, %f18;
$L__BB2_23:
	add.s32 	%r176, %r176, 8;
	add.s32 	%r175, %r175, 32;
	add.s32 	%r174, %r174, 32;
	add.s32 	%r173, %r173, 32;
	setp.ne.s32 	%p13, %r176, 0;
	@%p13 bra 	$L__BB2_7;
$L__BB2_24:
	setp.eq.s32 	%p14, %r11, 0;
	@%p14 bra 	$L__BB2_45;
	and.b32  	%r61, %r2, 3;
	setp.lt.u32 	%p15, %r11, 4;
	@%p15 bra 	$L__BB2_35;
	shl.b32 	%r148, %r210, 2;
	add.s32 	%r62, %r130, %r148;
	ld.shared.f32 	%f22, [%r62];
	setp.geu.f32 	%p16, %f22, %f124;
	add.s32 	%r63, %r132, %r148;
	add.s32 	%r64, %r134, %r148;
	@%p16 bra 	$L__BB2_28;
	ld.shared.u32 	%r179, [%r63];
	ld.shared.u32 	%r180, [%r64];
	mov.f32 	%f124, %f22;
$L__BB2_28:
	ld.shared.f32 	%f24, [%r62+4];
	setp.geu.f32 	%p17, %f24, %f124;
	@%p17 bra 	$L__BB2_30;
	ld.shared.u32 	%r179, [%r63+4];
	ld.shared.u32 	%r180, [%r64+4];
	mov.f32 	%f124, %f24;
$L__BB2_30:
	ld.shared.f32 	%f26, [%r62+8];
	setp.geu.f32 	%p18, %f26, %f124;
	@%p18 bra 	$L__BB2_32;
	ld.shared.u32 	%r179, [%r63+8];
	ld.shared.u32 	%r180, [%r64+8];
	mov.f32 	%f124, %f26;
$L__BB2_32:
	ld.shared.f32 	%f28, [%r62+12];
	setp.geu.f32 	%p19, %f28, %f124;
	@%p19 bra 	$L__BB2_34;
	ld.shared.u32 	%r179, [%r63+12];
	ld.shared.u32 	%r180, [%r64+12];
	mov.f32 	%f124, %f28;
$L__BB2_34:
	add.s32 	%r210, %r210, 4;
$L__BB2_35:
	setp.eq.s32 	%p20, %r61, 0;
	@%p20 bra 	$L__BB2_45;
	setp.eq.s32 	%p21, %r61, 1;
	@%p21 bra 	$L__BB2_42;
	shl.b32 	%r153, %r210, 2;
	add.s32 	%r87, %r130, %r153;
	ld.shared.f32 	%f32, [%r87];
	setp.geu.f32 	%p22, %f32, %f124;
	add.s32 	%r88, %r132, %r153;
	add.s32 	%r89, %r134, %r153;
	@%p22 bra 	$L__BB2_39;
	ld.shared.u32 	%r179, [%r88];
	ld.shared.u32 	%r180, [%r89];
	mov.f32 	%f124, %f32;
$L__BB2_39:
	ld.shared.f32 	%f34, [%r87+4];
	setp.geu.f32 	%p23, %f34, %f124;
	@%p23 bra 	$L__BB2_41;
	ld.shared.u32 	%r179, [%r88+4];
	ld.shared.u32 	%r180, [%r89+4];
	mov.f32 	%f124, %f34;
$L__BB2_41:
	add.s32 	%r210, %r210, 2;
$L__BB2_42:
	and.b32  	%r157, %r2, 1;
	setp.eq.b32 	%p24, %r157, 1;
	not.pred 	%p25, %p24;
	@%p25 bra 	$L__BB2_45;
	shl.b32 	%r158, %r210, 2;
	add.s32 	%r160, %r130, %r158;
	ld.shared.f32 	%f38, [%r160];
	setp.geu.f32 	%p26, %f38, %f124;
	@%p26 bra 	$L__BB2_45;
	add.s32 	%r163, %r132, %r158;
	ld.shared.u32 	%r179, [%r163];
	add.s32 	%r165, %r134, %r158;
	ld.shared.u32 	%r180, [%r165];
	mov.f32 	%f124, %f38;
$L__BB2_45:
	mul.wide.u32 	%rd23, %r1, 4;
	add.s64 	%rd24, %rd1, %rd23;
	st.local.f32 	[%rd24], %f124;
	add.s64 	%rd25, %rd2, %rd23;
	st.local.u32 	[%rd25], %r179;
	add.s64 	%rd26, %rd3, %rd23;
	st.local.u32 	[%rd26], %r180;
$L__BB2_46:
	bar.sync 	0;
	setp.ne.s32 	%p27, %r4, 0;
	@%p27 bra 	$L__BB2_54;
	add.s64 	%rd35, %rd3, 4;
	add.s64 	%rd34, %rd2, 4;
	add.s64 	%rd33, %rd1, 4;
	mov.f32 	%f146, 0f501502F9;
	mov.b32 	%r228, -1;
	mov.b32 	%r224, 0;
	mov.u32 	%r227, %r228;
$L__BB2_48:
	ld.local.f32 	%f41, [%rd33+-4];
	setp.geu.f32 	%p28, %f41, %f146;
	@%p28 bra 	$L__BB2_50;
	ld.local.u32 	%r227, [%rd34+-4];
	ld.local.u32 	%r228, [%rd35+-4];
	mov.f32 	%f146, %f41;
$L__BB2_50:
	ld.local.f32 	%f43, [%rd33];
	setp.geu.f32 	%p29, %f43, %f146;
	@%p29 bra 	$L__BB2_52;
	ld.local.u32 	%r227, [%rd34];
	ld.local.u32 	%r228, [%rd35];
	mov.f32 	%f146, %f43;
$L__BB2_52:
	add.s32 	%r224, %r224, 2;
	add.s64 	%rd35, %rd35, 8;
	add.s64 	%rd34, %rd34, 8;
	add.s64 	%rd33, %rd33, 8;
	setp.ne.s32 	%p30, %r224, 8438;
	@%p30 bra 	$L__BB2_48;
	cvta.to.global.u64 	%rd27, %rd17;
	add.u64 	%rd28, %SP, 101264;
	add.u64 	%rd29, %SPL, 101264;
	cvt.f64.f32 	%fd1, %f146;
	st.local.f64 	[%rd29], %fd1;
	st.local.v2.u32 	[%rd29+8], {%r227, %r228};
	mov.u64 	%rd30, $str$1;
	cvta.global.u64 	%rd31, %rd30;
	{ // callseq 1, 0
	.param .b64 param0;
	st.param.b64 	[param0], %rd31;
	.param .b64 param1;
	st.param.b64 	[param1], %rd28;
	.param .b32 retval0;
	call.uni (retval0), 
	vprintf, 
	(
	param0, 
	param1
	);
	ld.param.b32 	%r168, [retval0];
	} // callseq 1
	cvt.rn.f32.s32 	%f120, %r227;
	st.global.f32 	[%rd27], %f120;
	cvt.rn.f32.s32 	%f121, %r228;
	st.global.f32 	[%rd27+4], %f121;
$L__BB2_54:
	ret;

}


// ===== COMPILED SASS (sm_100) =====

	.target	sm_100

	.elftype	@"ET_EXEC"


//--------------------- .note.nv.tkinfo           --------------------------
	.section	.note.nv.tkinfo,"",@"SHT_NOTE"
	.sectionflags	@"SHF_NOTE_NV_TKINFO"
	.tkinfo
        /*0018*/ 	.word	0x00000002
        /*0030*/ 	.string	""
        /*0030*/ 	.string	"ptxas"
        /*0030*/ 	.string	"Cuda compilation tools, release 13.0, V13.0.88"
        /*0030*/ 	.string	"Build cuda_13.0.r13.0/compiler.36424714_0"
        /*0030*/ 	.string	"-arch sm_100 -m 64 "



//--------------------- .note.nv.cuinfo           --------------------------
	.section	.note.nv.cuinfo,"",@"SHT_NOTE"
	.sectionflags	@"SHF_NOTE_NV_CUINFO"
        /*0018*/ 	.short	0x0002
        /*001a*/ 	.short	0x0064
        /*001c*/ 	.short	0x0082
	.zero		2


//--------------------- .nv.info                  --------------------------
	.section	.nv.info,"",@"SHT_CUDA_INFO"
	.align	4


	//----- nvinfo : EIATTR_REGCOUNT
	.align		4
        /*0000*/ 	.byte	0x04, 0x2f
        /*0002*/ 	.short	(.L_3 - .L_2)
	.align		4
.L_2:
        /*0004*/ 	.word	index@(find_block_min)
        /*0008*/ 	.word	0x00000014


	//----- nvinfo : EIATTR_FRAME_SIZE
	.align		4
.L_3:
        /*000c*/ 	.byte	0x04, 0x11
        /*000e*/ 	.short	(.L_5 - .L_4)
	.align		4
.L_4:
        /*0010*/ 	.word	index@($__internal_3_$__cuda_sm3x_div_rn_noftz_f32_slowpath)
        /*0014*/ 	.word	0x00000000


	//----- nvinfo : EIATTR_FRAME_SIZE
	.align		4
.L_5:
        /*0018*/ 	.byte	0x04, 0x11
        /*001a*/ 	.short	(.L_7 - .L_6)
	.align		4
.L_6:
        /*001c*/ 	.word	index@($__internal_2_$__cuda_sm20_sqrt_rn_f32_slowpath)
        /*0020*/ 	.word	0x00000000


	//----- nvinfo : EIATTR_FRAME_SIZE
	.align		4
.L_7:
        /*0024*/ 	.byte	0x04, 0x11
        /*0026*/ 	.short	(.L_9 - .L_8)
	.align		4
.L_8:
        /*0028*/ 	.word	index@(find_block_min)
        /*002c*/ 	.word	0x00000000


	//----- nvinfo : EIATTR_REGCOUNT
	.align		4
.L_9:
        /*0030*/ 	.byte	0x04, 0x2f
        /*0032*/ 	.short	(.L_11 - .L_10)
	.align		4
.L_10:
        /*0034*/ 	.word	index@(find_global_min)
        /*0038*/ 	.word	0x00000018


	//----- nvinfo : EIATTR_FRAME_SIZE
	.align		4
.L_11:
        /*003c*/ 	.byte	0x04, 0x11
        /*003e*/ 	.short	(.L_13 - .L_12)
	.align		4
.L_12:
        /*0040*/ 	.word	index@(find_global_min)
        /*0044*/ 	.word	0x00000010


	//----- nvinfo : EIATTR_REGCOUNT
	.align		4
.L_13:
        /*0048*/ 	.byte	0x04, 0x2f
        /*004a*/ 	.short	(.L_15 - .L_14)
	.align		4
.L_14:
        /*004c*/ 	.word	index@(find_best_pass_point)
        /*0050*/ 	.word	0x00000018


	//----- nvinfo : EIATTR_FRAME_SIZE
	.align		4
.L_15:
        /*0054*/ 	.byte	0x04, 0x11
        /*0056*/ 	.short	(.L_17 - .L_16)
	.align		4
.L_16:
        /*0058*/ 	.word	index@($__internal_1_$__cuda_sm3x_div_rn_noftz_f32_slowpath)
        /*005c*/ 	.word	0x00018ba0


	//----- nvinfo : EIATTR_FRAME_SIZE
	.align		4
.L_17:
        /*0060*/ 	.byte	0x04, 0x11
        /*0062*/ 	.short	(.L_19 - .L_18)
	.align		4
.L_18:
        /*0064*/ 	.word	index@($__internal_0_$__cuda_sm20_sqrt_rn_f32_slowpath)
        /*0068*/ 	.word	0x00018ba0


	//----- nvinfo : EIATTR_FRAME_SIZE
	.align		4
.L_19:
        /*006c*/ 	.byte	0x04, 0x11
        /*006e*/ 	.short	(.L_21 - .L_20)
	.align		4
.L_20:
        /*0070*/ 	.word	index@(find_best_pass_point)
        /*0074*/ 	.word	0x00018ba0


	//----- nvinfo : EIATTR_MIN_STACK_SIZE
	.align		4
.L_21:
        /*0078*/ 	.byte	0x04, 0x12
        /*007a*/ 	.short	(.L_23 - .L_22)
	.align		4
.L_22:
        /*007c*/ 	.word	index@(find_best_pass_point)
        /*0080*/ 	.word	0x00018ba0


	//----- nvinfo : EIATTR_MIN_STACK_SIZE
	.align		4
.L_23:
        /*0084*/ 	.byte	0x04, 0x12
        /*0086*/ 	.short	(.L_25 - .L_24)
	.align		4
.L_24:
        /*0088*/ 	.word	index@(find_global_min)
        /*008c*/ 	.word	0x00000010


	//----- nvinfo : EIATTR_MIN_STACK_SIZE
	.align		4
.L_25:
        /*0090*/ 	.byte	0x04, 0x12
        /*0092*/ 	.short	(.L_27 - .L_26)
	.align		4
.L_26:
        /*0094*/ 	.word	index@(find_block_min)
        /*0098*/ 	.word	0x00000000
.L_27:


//--------------------- .nv.compat                --------------------------
	.section	.nv.compat,"",@"SHT_CUDA_COMPAT_INFO"
	.align	4
        /*0000*/ 	.byte	0x02, 0x09, 0x00, 0x00, 0x02, 0x02, 0x01, 0x00, 0x02, 0x05, 0x05, 0x00, 0x03, 0x07, 0x01, 0x01
        /*0010*/ 	.byte	0x02, 0x03, 0x00, 0x00, 0x02, 0x06, 0x01, 0x00, 0x04, 0x0b, 0x08, 0x00, 0x01, 0x00, 0x00, 0x00
        /*0020*/ 	.byte	0x00, 0x00, 0x00, 0x00


//--------------------- .nv.info.find_best_pass_point --------------------------
	.section	.nv.info.find_best_pass_point,"",@"SHT_CUDA_INFO"
	.sectionflags	@""
	.align	4


	//----- nvinfo : EIATTR_CUDA_API_VERSION
	.align		4
        /*0000*/ 	.byte	0x04, 0x37
        /*0002*/ 	.short	(.L_29 - .L_28)
.L_28:
        /*0004*/ 	.word	0x00000082


	//----- nvinfo : EIATTR_KPARAM_INFO
	.align		4
.L_29:
        /*0008*/ 	.byte	0x04, 0x17
        /*000a*/ 	.short	(.L_31 - .L_30)
.L_30:
        /*000c*/ 	.word	0x00000000
        /*0010*/ 	.short	0x0003
        /*0012*/ 	.short	0x0018
        /*0014*/ 	.byte	0x00, 0xf0, 0x11, 0x00


	//----- nvinfo : EIATTR_KPARAM_INFO
	.align		4
.L_31:
        /*0018*/ 	.byte	0x04, 0x17
        /*001a*/ 	.short	(.L_33 - .L_32)
.L_32:
        /*001c*/ 	.word	0x00000000
        /*0020*/ 	.short	0x0002
        /*0022*/ 	.short	0x0010
        /*0024*/ 	.byte	0x00, 0xf5, 0x21, 0x00


	//----- nvinfo : EIATTR_KPARAM_INFO
	.align		4
.L_33:
        /*0028*/ 	.byte	0x04, 0x17
        /*002a*/ 	.short	(.L_35 - .L_34)
.L_34:
        /*002c*/ 	.word	0x00000000
        /*0030*/ 	.short	0x0001
        /*0032*/ 	.short	0x0008
        /*0034*/ 	.byte	0x00, 0xf5, 0x21, 0x00


	//----- nvinfo : EIATTR_KPARAM_INFO
	.align		4
.L_35:
        /*0038*/ 	.byte	0x04, 0x17
        /*003a*/ 	.short	(.L_37 - .L_36)
.L_36:
        /*003c*/ 	.word	0x00000000
        /*0040*/ 	.short	0x0000
        /*0042*/ 	.short	0x0000
        /*0044*/ 	.byte	0x00, 0xf5, 0x21, 0x00


	//----- nvinfo : EIATTR_SPARSE_MMA_MASK
	.align		4
.L_37:
        /*0048*/ 	.byte	0x03, 0x50
        /*004a*/ 	.short	0x0000


	//----- nvinfo : EIATTR_MAXREG_COUNT
	.align		4
        /*004c*/ 	.byte	0x03, 0x1b
        /*004e*/ 	.short	0x00ff


	//----- nvinfo : EIATTR_NUM_BARRIERS
	.align		4
        /*0050*/ 	.byte	0x02, 0x4c
        /*0052*/ 	.byte	0x01
	.zero		1


	//----- nvinfo : EIATTR_EXTERNS
	.align		4
        /*0054*/ 	.byte	0x04, 0x0f
        /*0056*/ 	.short	(.L_39 - .L_38)


	//   ....[0]....
	.align		4
.L_38:
        /*0058*/ 	.word	index@(vprintf)


	//----- nvinfo : EIATTR_MERCURY_ISA_VERSION
	.align		4
.L_39:
        /*005c*/ 	.byte	0x03, 0x5f
        /*005e*/ 	.short	0x0101


	//----- nvinfo : EIATTR_VRC_CTA_INIT_COUNT
	.align		4
        /*0060*/ 	.byte	0x02, 0x4a
	.zero		1
	.zero		1


	//----- nvinfo : EIATTR_SYSCALL_OFFSETS
	.align		4
        /*0064*/ 	.byte	0x04, 0x46
        /*0066*/ 	.short	(.L_41 - .L_40)


	//   ....[0]....
.L_40:
        /*0068*/ 	.word	0x000024c0


	//----- nvinfo : EIATTR_EXIT_INSTR_OFFSETS
	.align		4
.L_41:
        /*006c*/ 	.byte	0x04, 0x1c
        /*006e*/ 	.short	(.L_43 - .L_42)


	//   ....[0]....
.L_42:
        /*0070*/ 	.word	0x00002290


	//   ....[1]....
        /*0074*/ 	.word	0x00002520


	//----- nvinfo : EIATTR_CRS_STACK_SIZE
	.align		4
.L_43:
        /*0078*/ 	.byte	0x04, 0x1e
        /*007a*/ 	.short	(.L_45 - .L_44)
.L_44:
        /*007c*/ 	.word	0x00000000


	//----- nvinfo : EIATTR_CBANK_PARAM_SIZE
	.align		4
.L_45:
        /*0080*/ 	.byte	0x03, 0x19
        /*0082*/ 	.short	0x001c


	//----- nvinfo : EIATTR_PARAM_CBANK
	.align		4
        /*0084*/ 	.byte	0x04, 0x0a
        /*0086*/ 	.short	(.L_47 - .L_46)
	.align		4
.L_46:
        /*0088*/ 	.word	index@(.nv.constant0.find_best_pass_point)
        /*008c*/ 	.short	0x0380
        /*008e*/ 	.short	0x001c


	//----- nvinfo : EIATTR_SW_WAR
	.align		4
.L_47:
        /*0090*/ 	.byte	0x04, 0x36
        /*0092*/ 	.short	(.L_49 - .L_48)
.L_48:
        /*0094*/ 	.word	0x00000008
.L_49:


//--------------------- .nv.info.find_global_min  --------------------------
	.section	.nv.info.find_global_min,"",@"SHT_CUDA_INFO"
	.sectionflags	@""
	.align	4


	//----- nvinfo : EIATTR_CUDA_API_VERSION
	.align		4
        /*0000*/ 	.byte	0x04, 0x37
        /*0002*/ 	.short	(.L_51 - .L_50)
.L_50:
        /*0004*/ 	.word	0x00000082


	//----- nvinfo : EIATTR_KPARAM_INFO
	.align		4
.L_51:
        /*0008*/ 	.byte	0x04, 0x17
        /*000a*/ 	.short	(.L_53 - .L_52)
.L_52:
        /*000c*/ 	.word	0x00000000
        /*0010*/ 	.short	0x0003
        /*0012*/ 	.short	0x0018
        /*0014*/ 	.byte	0x00, 0xf0, 0x11, 0x00


	//----- nvinfo : EIATTR_KPARAM_INFO
	.align		4
.L_53:
        /*0018*/ 	.byte	0x04, 0x17
        /*001a*/ 	.short	(.L_55 - .L_54)
.L_54:
        /*001c*/ 	.word	0x00000000
        /*0020*/ 	.short	0x0002
        /*0022*/ 	.short	0x0010
        /*0024*/ 	.byte	0x00, 0xf5, 0x21, 0x00


	//----- nvinfo : EIATTR_KPARAM_INFO
	.align		4
.L_55:
        /*0028*/ 	.byte	0x04, 0x17
        /*002a*/ 	.short	(.L_57 - .L_56)
.L_56:
        /*002c*/ 	.word	0x00000000
        /*0030*/ 	.short	0x0001
        /*0032*/ 	.short	0x0008
        /*0034*/ 	.byte	0x00, 0xf5, 0x21, 0x00


	//----- nvinfo : EIATTR_KPARAM_INFO
	.align		4
.L_57:
        /*0038*/ 	.byte	0x04, 0x17
        /*003a*/ 	.short	(.L_59 - .L_58)
.L_58:
        /*003c*/ 	.word	0x00000000
        /*0040*/ 	.short	0x0000
        /*0042*/ 	.short	0x0000
        /*0044*/ 	.byte	0x00, 0xf5, 0x21, 0x00


	//----- nvinfo : EIATTR_SPARSE_MMA_MASK
	.align		4
.L_59:
        /*0048*/ 	.byte	0x03, 0x50
        /*004a*/ 	.short	0x0000


	//----- nvinfo : EIATTR_MAXREG_COUNT
	.align		4
        /*004c*/ 	.byte	0x03, 0x1b
        /*004e*/ 	.short	0x00ff


	//----- nvinfo : EIATTR_EXTERNS
	.align		4
        /*0050*/ 	.byte	0x04, 0x0f
        /*0052*/ 	.short	(.L_61 - .L_60)


	//   ....[0]....
	.align		4
.L_60:
        /*0054*/ 	.word	index@(vprintf)


	//----- nvinfo : EIATTR_MERCURY_ISA_VERSION
	.align		4
.L_61:
        /*0058*/ 	.byte	0x03, 0x5f
        /*005a*/ 	.short	0x0101


	//----- nvinfo : EIATTR_VRC_CTA_INIT_COUNT
	.align		4
        /*005c*/ 	.byte	0x02, 0x4a
	.zero		1
	.zero		1


	//----- nvinfo : EIATTR_SYSCALL_OFFSETS
	.align		4
        /*0060*/ 	.byte	0x04, 0x46
        /*0062*/ 	.short	(.L_63 - .L_62)


	//   ....[0]....
.L_62:
        /*0064*/ 	.word	0x00000b00


	//----- nvinfo : EIATTR_EXIT_INSTR_OFFSETS
	.align		4
.L_63:
        /*0068*/ 	.byte	0x04, 0x1c
        /*006a*/ 	.short	(.L_65 - .L_64)


	//   ....[0]....
.L_64:
        /*006c*/ 	.word	0x00000b10


	//----- nvinfo : EIATTR_CBANK_PARAM_SIZE
	.align		4
.L_65:
        /*0070*/ 	.byte	0x03, 0x19
        /*0072*/ 	.short	0x001c


	//----- nvinfo : EIATTR_PARAM_CBANK
	.align		4
        /*0074*/ 	.byte	0x04, 0x0a
        /*0076*/ 	.short	(.L_67 - .L_66)
	.align		4
.L_66:
        /*0078*/ 	.word	index@(.nv.constant0.find_global_min)
        /*007c*/ 	.short	0x0380
        /*007e*/ 	.short	0x001c


	//----- nvinfo : EIATTR_SW_WAR
	.align		4
.L_67:
        /*0080*/ 	.byte	0x04, 0x36
        /*0082*/ 	.short	(.L_69 - .L_68)
.L_68:
        /*0084*/ 	.word	0x00000008
.L_69:


//--------------------- .nv.info.find_block_min   --------------------------
	.section	.nv.info.find_block_min,"",@"SHT_CUDA_INFO"
	.sectionflags	@""
	.align	4


	//----- nvinfo : EIATTR_CUDA_API_VERSION
	.align		4
        /*0000*/ 	.byte	0x04, 0x37
        /*0002*/ 	.short	(.L_71 - .L_70)
.L_70:
        /*0004*/ 	.word	0x00000082


	//----- nvinfo : EIATTR_KPARAM_INFO
	.align		4
.L_71:
        /*0008*/ 	.byte	0x04, 0x17
        /*000a*/ 	.short	(.L_73 - .L_72)
.L_72:
        /*000c*/ 	.word	0x00000000
        /*0010*/ 	.short	0x0004
        /*0012*/ 	.short	0x0020
        /*0014*/ 	.byte	0x00, 0xf0, 0x11, 0x00


	//----- nvinfo : EIATTR_KPARAM_INFO
	.align		4
.L_73:
        /*0018*/ 	.byte	0x04, 0x17
        /*001a*/ 	.short	(.L_75 - .L_74)
.L_74:
        /*001c*/ 	.word	0x00000000
        /*0020*/ 	.short	0x0003
        /*0022*/ 	.short	0x0018
        /*0024*/ 	.byte	0x00, 0xf5, 0x21, 0x00


	//----- nvinfo : EIATTR_KPARAM_INFO
	.align		4
.L_75:
        /*0028*/ 	.byte	0x04, 0x17
        /*002a*/ 	.short	(.L_77 - .L_76)
.L_76:
        /*002c*/ 	.word	0x00000000
        /*0030*/ 	.short	0x0002
        /*0032*/ 	.short	0x0010
        /*0034*/ 	.byte	0x00, 0xf5, 0x21, 0x00


	//----- nvinfo : EIATTR_KPARAM_INFO
	.align		4
.L_77:
        /*0038*/ 	.byte	0x04, 0x17
        /*003a*/ 	.short	(.L_79 - .L_78)
.L_78:
        /*003c*/ 	.word	0x00000000
        /*0040*/ 	.short	0x0001
        /*0042*/ 	.short	0x0008
        /*0044*/ 	.byte	0x00, 0xf5, 0x21, 0x00


	//----- nvinfo : EIATTR_KPARAM_INFO
	.align		4
.L_79:
        /*0048*/ 	.byte	0x04, 0x17
        /*004a*/ 	.short	(.L_81 - .L_80)
.L_80:
        /*004c*/ 	.word	0x00000000
        /*0050*/ 	.short	0x0000
        /*0052*/ 	.short	0x0000
        /*0054*/ 	.byte	0x00, 0xf5, 0x21, 0x00


	//----- nvinfo : EIATTR_SPARSE_MMA_MASK
	.align		4
.L_81:
        /*0058*/ 	.byte	0x03, 0x50
        /*005a*/ 	.short	0x0000


	//----- nvinfo : EIATTR_MAXREG_COUNT
	.align		4
        /*005c*/ 	.byte	0x03, 0x1b
        /*005e*/ 	.short	0x00ff


	//----- nvinfo : EIATTR_NUM_BARRIERS
	.align		4
        /*0060*/ 	.byte	0x02, 0x4c
        /*0062*/ 	.byte	0x01
	.zero		1


	//----- nvinfo : EIATTR_MERCURY_ISA_VERSION
	.align		4
        /*0064*/ 	.byte	0x03, 0x5f
        /*0066*/ 	.short	0x0101


	//----- nvinfo : EIATTR_VRC_CTA_INIT_COUNT
	.align		4
        /*0068*/ 	.byte	0x02, 0x4a
	.zero		1
	.zero		1


	//----- nvinfo : EIATTR_EXIT_INSTR_OFFSETS
	.align		4
        /*006c*/ 	.byte	0x04, 0x1c
        /*006e*/ 	.short	(.L_83 - .L_82)


	//   ....[0]....
.L_82:
        /*0070*/ 	.word	0x00000fe0


	//   ....[1]....
        /*0074*/ 	.word	0x00001760


	//----- nvinfo : EIATTR_CRS_STACK_SIZE
	.align		4
.L_83:
        /*0078*/ 	.byte	0x04, 0x1e
        /*007a*/ 	.short	(.L_85 - .L_84)
.L_84:
        /*007c*/ 	.word	0x00000000


	//----- nvinfo : EIATTR_CBANK_PARAM_SIZE
	.align		4
.L_85:
        /*0080*/ 	.byte	0x03, 0x19
        /*0082*/ 	.short	0x0024


	//----- nvinfo : EIATTR_PARAM_CBANK
	.align		4
        /*0084*/ 	.byte	0x04, 0x0a
        /*0086*/ 	.short	(.L_87 - .L_86)
	.align		4
.L_86:
        /*0088*/ 	.word	index@(.nv.constant0.find_block_min)
        /*008c*/ 	.short	0x0380
        /*008e*/ 	.short	0x0024


	//----- nvinfo : EIATTR_SW_WAR
	.align		4
.L_87:
        /*0090*/ 	.byte	0x04, 0x36
        /*0092*/ 	.short	(.L_89 - .L_88)
.L_88:
        /*0094*/ 	.word	0x00000008
.L_89:


//--------------------- .nv.callgraph             --------------------------
	.section	.nv.callgraph,"",@"SHT_CUDA_CALLGRAPH"
	.align	4
	.sectionentsize	8
	.align		4
        /*0000*/ 	.word	0x00000000
	.align		4
        /*0004*/ 	.word	0xffffffff
	.align		4
        /*0008*/ 	.word	index@(find_best_pass_point)
	.align		4
        /*000c*/ 	.word	index@(vprintf)
	.align		4
        /*0010*/ 	.word	index@(find_global_min)
	.align		4
        /*0014*/ 	.word	index@(vprintf)
	.align		4
        /*0018*/ 	.word	0x00000000
	.align		4
        /*001c*/ 	.word	0xfffffffe
	.align		4
        /*0020*/ 	.word	0x00000000
	.align		4
        /*0024*/ 	.word	0xfffffffd
	.align		4
        /*0028*/ 	.word	0x00000000
	.align		4
        /*002c*/ 	.word	0xfffffffc


//--------------------- .nv.constant4             --------------------------
	.section	.nv.constant4,"a",@progbits
	.align	8
	.align		8
.nv.constant4:
        /*0000*/ 	.dword	vprintf
	.align		8
        /*0008*/ 	.dword	$str
	.align		8
        /*0010*/ 	.dword	$str$1


//--------------------- .text.find_best_pass_point --------------------------
	.section	.text.find_best_pass_point,"ax",@progbits
	.align	128
        .global         find_best_pass_point
        .type           find_best_pass_point,@function
        .size           find_best_pass_point,(.L_x_98 - find_best_pass_point)
        .other          find_best_pass_point,@"STO_CUDA_ENTRY STV_DEFAULT"
find_best_pass_point:
.text.find_best_pass_point:
[----:B------:R-:W0:Y:S01]  /*0000*/  LDC R1, c[0x0][0x37c] ;  /* 0x0000df00ff017b82 */ /* 0x000e220000000800 */
[----:B------:R-:W1:Y:S01]  /*0010*/  S2R R4, SR_CTAID.X ;  /* 0x0000000000047919 */ /* 0x000e620000002500 */
[----:B------:R-:W-:Y:S02]  /*0020*/  HFMA2 R8, -RZ, RZ, 32.65625, 4.5359134674072265625e-05 ;  /* 0x501502f9ff087431 */ /* 0x000fe400000001ff */
[----:B0-----:R-:W-:Y:S01]  /*0030*/  VIADD R1, R1, 0xfffe7460 ;  /* 0xfffe746001017836 */ /* 0x001fe20000000000 */
[----:B------:R-:W-:Y:S01]  /*0040*/  MOV R10, 0x501502f9 ;  /* 0x501502f9000a7802 */ /* 0x000fe20000000f00 */
[----:B------:R-:W1:Y:S01]  /*0050*/  S2R R3, SR_TID.X ;  /* 0x0000000000037919 */ /* 0x000e620000002100 */
[----:B------:R-:W-:Y:S01]  /*0060*/  IMAD.MOV.U32 R9, RZ, RZ, 0x501502f9 ;  /* 0x501502f9ff097424 */ /* 0x000fe200078e00ff */
[----:B------:R-:W0:Y:S01]  /*0070*/  LDC R6, c[0x0][0x2f8] ;  /* 0x0000be00ff067b82 */ /* 0x000e220000000800 */
[----:B------:R-:W-:Y:S01]  /*0080*/  IMAD.MOV.U32 R11, RZ, RZ, 0x501502f9 ;  /* 0x501502f9ff0b7424 */ /* 0x000fe200078e00ff */
[----:B------:R-:W2:Y:S01]  /*0090*/  LDCU UR13, c[0x0][0x2fc] ;  /* 0x00005f80ff0d77ac */ /* 0x000ea20008000800 */
[----:B------:R-:W-:Y:S01]  /*00a0*/  IADD3 R2, PT, PT, R1, 0x38, RZ ;  /* 0x0000003801027810 */ /* 0x000fe20007ffe0ff */
[----:B------:R3:W-:Y:S01]  /*00b0*/  STL.64 [R1+0x30], R8 ;  /* 0x0000300801007387 */ /* 0x0007e20000100a00 */
[----:B------:R-:W1:Y:S03]  /*00c0*/  LDCU UR14, c[0x0][0x360] ;  /* 0x00006c00ff0e77ac */ /* 0x000e660008000800 */
[----:B------:R3:W-:Y:S01]  /*00d0*/  STL.128 [R1], R8 ;  /* 0x0000000801007387 */ /* 0x0007e20000100c00 */
[----:B------:R-:W-:-:S03]  /*00e0*/  UMOV UR4, 0xe ;  /* 0x0000000e00047882 */ /* 0x000fc60000000000 */
[----:B------:R3:W-:Y:S04]  /*00f0*/  STL.128 [R1+0x10], R8 ;  /* 0x0000100801007387 */ /* 0x0007e80000100c00 */
[----:B------:R3:W-:Y:S01]  /*0100*/  STL.128 [R1+0x20], R8 ;  /* 0x0000200801007387 */ /* 0x0007e20000100c00 */
[----:B-12---:R-:W-:-:S07]  /*0110*/  IMAD R0, R4, UR14, R3 ;  /* 0x0000000e04007c24 */ /* 0x006fce000f8e0203 */
.L_x_0:
[----:B------:R-:W-:Y:S01]  /*0120*/  UIADD3 UR4, UPT, UPT, UR4, 0x144, URZ ;  /* 0x0000014404047890 */ /* 0x000fe2000fffe0ff */
[----:B------:R-:W-:Y:S03]  /*0130*/  STL.64 [R2], R8 ;  /* 0x0000000802007387 */ /* 0x000fe60000100a00 */
[----:B------:R-:W-:Y:S01]  /*0140*/  UISETP.NE.AND UP0, UPT, UR4, 0x20f6, UPT ;  /* 0x000020f60400788c */ /* 0x000fe2000bf05270 */
[----:B------:R-:W-:Y:S04]  /*0150*/  STL.64 [R2+0x8], R8 ;  /* 0x0000080802007387 */ /* 0x000fe80000100a00 */
        /* <DEDUP_REMOVED lines=159> */
[----:B------:R1:W-:Y:S02]  /*0b50*/  STL.64 [R2+0x508], R8 ;  /* 0x0005080802007387 */ /* 0x0003e40000100a00 */
[----:B-1----:R-:W-:Y:S01]  /*0b60*/  VIADD R2, R2, 0x510 ;  /* 0x0000051002027836 */ /* 0x002fe20000000000 */
[----:B------:R-:W-:Y:S06]  /*0b70*/  BRA.U UP0, `(.L_x_0) ;  /* 0xfffffff500687547 */ /* 0x000fec000b83ffff */
[----:B------:R-:W1:Y:S01]  /*0b80*/  LDCU UR4, c[0x0][0x398] ;  /* 0x00007300ff0477ac */ /* 0x000e620008000800 */
[----:B------:R-:W-:Y:S01]  /*0b90*/  BSSY.RECONVERGENT B0, `(.L_x_1) ;  /* 0x00000e8000007945 */ /* 0x000fe20003800200 */
[----:B------:R-:W-:Y:S02]  /*0ba0*/  HFMA2 R2, -RZ, RZ, 32.65625, 4.5359134674072265625e-05 ;  /* 0x501502f9ff027431 */ /* 0x000fe400000001ff */
[----:B------:R-:W-:Y:S01]  /*0bb0*/  IMAD.MOV.U32 R5, RZ, RZ, -0x1 ;  /* 0xffffffffff057424 */ /* 0x000fe200078e00ff */
[----:B------:R-:W2:Y:S01]  /*0bc0*/  LDCU.64 UR36, c[0x0][0x358] ;  /* 0x00006b00ff2477ac */ /* 0x000ea20008000a00 */
[----:B------:R-:W-:Y:S02]  /*0bd0*/  MOV R7, 0xffffffff ;  /* 0xffffffff00077802 */ /* 0x000fe40000000f00 */
[----:B-1----:R-:W-:-:S13]  /*0be0*/  ISETP.GE.AND P0, PT, R0, UR4, PT ;  /* 0x0000000400007c0c */ /* 0x002fda000bf06270 */
[----:B--2---:R-:W-:Y:S05]  /*0bf0*/  @P0 BRA `(.L_x_2) ;  /* 0x0000000c00840947 */ /* 0x004fea0003800000 */
[----:B---3--:R-:W1:Y:S02]  /*0c00*/  LDC.64 R8, c[0x0][0x388] ;  /* 0x0000e200ff087b82 */ /* 0x008e640000000a00 */
[----:B-1----:R-:W2:Y:S01]  /*0c10*/  LDG.E R2, desc[UR36][R8.64] ;  /* 0x0000002408027981 */ /* 0x002ea2000c1e1900 */
[----:B------:R-:W-:Y:S01]  /*0c20*/  MOV R5, 0x41200000 ;  /* 0x4120000000057802 */ /* 0x000fe20000000f00 */
[----:B------:R-:W-:-:S04]  /*0c30*/  IMAD.MOV.U32 R10, RZ, RZ, 0x3dcccccd ;  /* 0x3dcccccdff0a7424 */ /* 0x000fc800078e00ff */
[----:B------:R-:W-:-:S04]  /*0c40*/  FFMA R5, R10, -R5, 1 ;  /* 0x3f8000000a057423 */ /* 0x000fc80000000805 */
[----:B------:R-:W-:Y:S01]  /*0c50*/  FFMA R5, R5, R10, 0.10000000149011611938 ;  /* 0x3dcccccd05057423 */ /* 0x000fe2000000000a */
[----:B--2---:R-:W1:Y:S03]  /*0c60*/  FCHK P0, R2, 10 ;  /* 0x4120000002007902 */ /* 0x004e660000000000 */
[----:B------:R-:W-:-:S04]  /*0c70*/  FFMA R7, R2, R5, RZ ;  /* 0x0000000502077223 */ /* 0x000fc800000000ff */
[----:B------:R-:W-:-:S04]  /*0c80*/  FFMA R10, R7, -10, R2 ;  /* 0xc1200000070a7823 */ /* 0x000fc80000000002 */
[----:B------:R-:W-:Y:S01]  /*0c90*/  FFMA R5, R5, R10, R7 ;  /* 0x0000000a05057223 */ /* 0x000fe20000000007 */
[----:B-1----:R-:W-:Y:S06]  /*0ca0*/  @!P0 BRA `(.L_x_3) ;  /* 0x00000000000c8947 */ /* 0x002fec0003800000 */
[----:B------:R-:W-:-:S07]  /*0cb0*/  MOV R8, 0xcd0 ;  /* 0x00000cd000087802 */ /* 0x000fce0000000f00 */
[----:B0-----:R-:W-:Y:S05]  /*0cc0*/  CALL.REL.NOINC `($__internal_1_$__cuda_sm3x_div_rn_noftz_f32_slowpath) ;  /* 0x0000001800707944 */ /* 0x001fea0003c00000 */
[----:B------:R-:W-:-:S07]  /*0cd0*/  IMAD.MOV.U32 R5, RZ, RZ, R2 ;  /* 0x000000ffff057224 */ /* 0x000fce00078e0002 */
.L_x_3:
[----:B------:R-:W1:Y:S02]  /*0ce0*/  LDC.64 R10, c[0x0][0x380] ;  /* 0x0000e000ff0a7b82 */ /* 0x000e640000000a00 */
[----:B-1----:R-:W2:Y:S04]  /*0cf0*/  LDG.E R8, desc[UR36][R10.64+0x4] ;  /* 0x000004240a087981 */ /* 0x002ea8000c1e1900 */
[----:B------:R1:W3:Y:S01]  /*0d00*/  LDG.E R2, desc[UR36][R10.64] ;  /* 0x000000240a027981 */ /* 0x0002e2000c1e1900 */
[----:B------:R-:W4:Y:S01]  /*0d10*/  F2I.TRUNC.NTZ R15, R5 ;  /* 0x00000005000f7305 */ /* 0x000f22000020f100 */
[----:B------:R-:W-:Y:S01]  /*0d20*/  BSSY.RECONVERGENT B1, `(.L_x_4) ;  /* 0x0000030000017945 */ /* 0x000fe20003800200 */
[----:B-1----:R-:W-:Y:S02]  /*0d30*/  IABS R10, R0 ;  /* 0x00000000000a7213 */ /* 0x002fe40000000000 */
[----:B----4-:R-:W-:-:S02]  /*0d40*/  IABS R14, R15 ;  /* 0x0000000f000e7213 */ /* 0x010fc40000000000 */
[----:B------:R-:W-:Y:S02]  /*0d50*/  IABS R5, R15 ;  /* 0x0000000f00057213 */ /* 0x000fe40000000000 */
[----:B------:R-:W1:Y:S03]  /*0d60*/  I2F.RP R7, R14 ;  /* 0x0000000e00077306 */ /* 0x000e660000209400 */
[----:B------:R-:W-:-:S05]  /*0d70*/  IMAD.MOV R5, RZ, RZ, -R5 ;  /* 0x000000ffff057224 */ /* 0x000fca00078e0a05 */
[----:B-1----:R-:W1:Y:S02]  /*0d80*/  MUFU.RCP R7, R7 ;  /* 0x0000000700077308 */ /* 0x002e640000001000 */
[----:B-1----:R-:W-:-:S06]  /*0d90*/  IADD3 R12, PT, PT, R7, 0xffffffe, RZ ;  /* 0x0ffffffe070c7810 */ /* 0x002fcc0007ffe0ff */
[----:B------:R1:W4:Y:S02]  /*0da0*/  F2I.FTZ.U32.TRUNC.NTZ R13, R12 ;  /* 0x0000000c000d7305 */ /* 0x000324000021f000 */
[----:B-1----:R-:W-:Y:S02]  /*0db0*/  HFMA2 R12, -RZ, RZ, 0, 0 ;  /* 0x00000000ff0c7431 */ /* 0x002fe400000001ff */
[----:B----4-:R-:W-:-:S04]  /*0dc0*/  IMAD.MOV R9, RZ, RZ, -R13 ;  /* 0x000000ffff097224 */ /* 0x010fc800078e0a0d */
[----:B------:R-:W-:-:S04]  /*0dd0*/  IMAD R9, R9, R14, RZ ;  /* 0x0000000e09097224 */ /* 0x000fc800078e02ff */
[----:B------:R-:W-:-:S06]  /*0de0*/  IMAD.HI.U32 R13, R13, R9, R12 ;  /* 0x000000090d0d7227 */ /* 0x000fcc00078e000c */
[----:B------:R-:W-:-:S04]  /*0df0*/  IMAD.HI.U32 R13, R13, R10, RZ ;  /* 0x0000000a0d0d7227 */ /* 0x000fc800078e00ff */
[----:B------:R-:W-:-:S05]  /*0e00*/  IMAD R5, R13, R5, R10 ;  /* 0x000000050d057224 */ /* 0x000fca00078e020a */
[----:B------:R-:W-:-:S13]  /*0e10*/  ISETP.GT.U32.AND P2, PT, R14, R5, PT ;  /* 0x000000050e00720c */ /* 0x000fda0003f44070 */
[-C--:B------:R-:W-:Y:S01]  /*0e20*/  @!P2 IADD3 R5, PT, PT, R5, -R14.reuse, RZ ;  /* 0x8000000e0505a210 */ /* 0x080fe20007ffe0ff */
[----:B------:R-:W-:Y:S01]  /*0e30*/  @!P2 VIADD R13, R13, 0x1 ;  /* 0x000000010d0da836 */ /* 0x000fe20000000000 */
[----:B------:R-:W-:Y:S02]  /*0e40*/  ISETP.NE.AND P2, PT, R15, RZ, PT ;  /* 0x000000ff0f00720c */ /* 0x000fe40003f45270 */
[----:B------:R-:W-:Y:S02]  /*0e50*/  ISETP.GE.U32.AND P0, PT, R5, R14, PT ;  /* 0x0000000e0500720c */ /* 0x000fe40003f06070 */
[----:B------:R-:W-:-:S04]  /*0e60*/  LOP3.LUT R5, R0, R15, RZ, 0x3c, !PT ;  /* 0x0000000f00057212 */ /* 0x000fc800078e3cff */
[----:B------:R-:W-:-:S07]  /*0e70*/  ISETP.GE.AND P1, PT, R5, RZ, PT ;  /* 0x000000ff0500720c */ /* 0x000fce0003f26270 */
[----:B------:R-:W-:-:S06]  /*0e80*/  @P0 IADD3 R13, PT, PT, R13, 0x1, RZ ;  /* 0x000000010d0d0810 */ /* 0x000fcc0007ffe0ff */
[----:B------:R-:W-:Y:S01]  /*0e90*/  @!P1 IMAD.MOV R13, RZ, RZ, -R13 ;  /* 0x000000ffff0d9224 */ /* 0x000fe200078e0a0d */
[----:B------:R-:W-:-:S04]  /*0ea0*/  @!P2 LOP3.LUT R13, RZ, R15, RZ, 0x33, !PT ;  /* 0x0000000fff0da212 */ /* 0x000fc800078e33ff */
[C---:B------:R-:W-:Y:S01]  /*0eb0*/  IADD3 R7, PT, PT, -R13.reuse, RZ, RZ ;  /* 0x000000ff0d077210 */ /* 0x040fe20007ffe1ff */
[----:B------:R-:W-:-:S04]  /*0ec0*/  IMAD R5, R13, 0xa, RZ ;  /* 0x0000000a0d057824 */ /* 0x000fc800078e02ff */
[----:B------:R-:W-:Y:S01]  /*0ed0*/  IMAD R7, R15, R7, R0 ;  /* 0x000000070f077224 */ /* 0x000fe200078e0200 */
[----:B------:R-:W-:-:S03]  /*0ee0*/  I2FP.F32.S32 R5, R5 ;  /* 0x0000000500057245 */ /* 0x000fc60000201400 */
[----:B------:R-:W-:-:S05]  /*0ef0*/  IMAD R7, R7, 0xa, RZ ;  /* 0x0000000a07077824 */ /* 0x000fca00078e02ff */
[----:B------:R-:W-:Y:S01]  /*0f00*/  I2FP.F32.S32 R7, R7 ;  /* 0x0000000700077245 */ /* 0x000fe20000201400 */
[----:B--2---:R-:W-:-:S04]  /*0f10*/  FADD R8, -R5, R8 ;  /* 0x0000000805087221 */ /* 0x004fc80000000100 */
[----:B------:R-:W-:Y:S01]  /*0f20*/  FMUL R9, R8, R8 ;  /* 0x0000000808097220 */ /* 0x000fe20000400000 */
[----:B---3--:R-:W-:-:S04]  /*0f30*/  FADD R2, -R7, R2 ;  /* 0x0000000207027221 */ /* 0x008fc80000000100 */
[----:B------:R-:W-:-:S04]  /*0f40*/  FFMA R9, R2, R2, R9 ;  /* 0x0000000202097223 */ /* 0x000fc80000000009 */
[----:B------:R-:W-:Y:S01]  /*0f50*/  VIADD R8, R9, 0xf3000000 ;  /* 0xf300000009087836 */ /* 0x000fe20000000000 */
[----:B------:R1:W2:Y:S04]  /*0f60*/  MUFU.RSQ R2, R9 ;  /* 0x0000000900027308 */ /* 0x0002a80000001400 */
[----:B------:R-:W-:-:S13]  /*0f70*/  ISETP.GT.U32.AND P0, PT, R8, 0x727fffff, PT ;  /* 0x727fffff0800780c */ /* 0x000fda0003f04070 */
[----:B-12---:R-:W-:Y:S05]  /*0f80*/  @!P0 BRA `(.L_x_5) ;  /* 0x0000000000148947 */ /* 0x006fea0003800000 */
[----:B------:R-:W-:Y:S02]  /*0f90*/  MOV R2, R9 ;  /* 0x0000000900027202 */ /* 0x000fe40000000f00 */
[----:B------:R-:W-:-:S07]  /*0fa0*/  MOV R14, 0xfc0 ;  /* 0x00000fc0000e7802 */ /* 0x000fce0000000f00 */
[----:B0-----:R-:W-:Y:S05]  /*0fb0*/  CALL.REL.NOINC `($__internal_0_$__cuda_sm20_sqrt_rn_f32_slowpath) ;  /* 0x00000014005c7944 */ /* 0x001fea0003c00000 */
[----:B------:R-:W-:Y:S01]  /*0fc0*/  IMAD.MOV.U32 R8, RZ, RZ, R9 ;  /* 0x000000ffff087224 */ /* 0x000fe200078e0009 */
[----:B------:R-:W-:Y:S06]  /*0fd0*/  BRA `(.L_x_6) ;  /* 0x0000000000107947 */ /* 0x000fec0003800000 */
.L_x_5:
[----:B------:R-:W-:Y:S01]  /*0fe0*/  FMUL.FTZ R8, R9, R2 ;  /* 0x0000000209087220 */ /* 0x000fe20000410000 */
[----:B------:R-:W-:-:S03]  /*0ff0*/  FMUL.FTZ R2, R2, 0.5 ;  /* 0x3f00000002027820 */ /* 0x000fc60000410000 */
[----:B------:R-:W-:-:S04]  /*1000*/  FFMA R9, -R8, R8, R9 ;  /* 0x0000000808097223 */ /* 0x000fc80000000109 */
[----:B------:R-:W-:-:S07]  /*1010*/  FFMA R8, R9, R2, R8 ;  /* 0x0000000209087223 */ /* 0x000fce0000000008 */
.L_x_6:
[----:B------:R-:W-:Y:S05]  /*1020*/  BSYNC.RECONVERGENT B1 ;  /* 0x0000000000017941 */ /* 0x000fea0003800200 */
.L_x_4:
[----:B------:R-:W1:Y:S02]  /*1030*/  LDC.64 R10, c[0x0][0x380] ;  /* 0x0000e000ff0a7b82 */ /* 0x000e640000000a00 */
[----:B-1----:R-:W2:Y:S04]  /*1040*/  LDG.E R12, desc[UR36][R10.64+0xc] ;  /* 0x00000c240a0c7981 */ /* 0x002ea8000c1e1900 */
[----:B------:R-:W3:Y:S01]  /*1050*/  LDG.E R2, desc[UR36][R10.64+0x8] ;  /* 0x000008240a027981 */ /* 0x000ee2000c1e1900 */
[----:B------:R-:W-:Y:S01]  /*1060*/  BSSY.RECONVERGENT B1, `(.L_x_7) ;  /* 0x0000012000017945 */ /* 0x000fe20003800200 */
[----:B------:R-:W-:Y:S01]  /*1070*/  FADD R8, RZ, R8 ;  /* 0x00000008ff087221 */ /* 0x000fe20000000000 */
[----:B--2---:R-:W-:Y:S01]  /*1080*/  FADD R12, -R5, R12 ;  /* 0x0000000c050c7221 */ /* 0x004fe20000000100 */
[----:B---3--:R-:W-:-:S03]  /*1090*/  FADD R2, -R7, R2 ;  /* 0x0000000207027221 */ /* 0x008fc60000000100 */
[----:B------:R-:W-:-:S04]  /*10a0*/  FMUL R9, R12, R12 ;  /* 0x0000000c0c097220 */ /* 0x000fc80000400000 */
[----:B------:R-:W-:-:S04]  /*10b0*/  FFMA R12, R2, R2, R9 ;  /* 0x00000002020c7223 */ /* 0x000fc80000000009 */
[----:B------:R1:W2:Y:S01]  /*10c0*/  MUFU.RSQ R13, R12 ;  /* 0x0000000c000d7308 */ /* 0x0002a20000001400 */
[----:B------:R-:W-:-:S04]  /*10d0*/  IADD3 R2, PT, PT, R12, -0xd000000, RZ ;  /* 0xf30000000c027810 */ /* 0x000fc80007ffe0ff */
[----:B------:R-:W-:-:S13]  /*10e0*/  ISETP.GT.U32.AND P0, PT, R2, 0x727fffff, PT ;  /* 0x727fffff0200780c */ /* 0x000fda0003f04070 */
[----:B-12---:R-:W-:Y:S05]  /*10f0*/  @!P0 BRA `(.L_x_8) ;  /* 0x0000000000108947 */ /* 0x006fea0003800000 */
[----:B------:R-:W-:Y:S01]  /*1100*/  IMAD.MOV.U32 R2, RZ, RZ, R12 ;  /* 0x000000ffff027224 */ /* 0x000fe200078e000c */
[----:B------:R-:W-:-:S07]  /*1110*/  MOV R14, 0x1130 ;  /* 0x00001130000e7802 */ /* 0x000fce0000000f00 */
[----:B0-----:R-:W-:Y:S05]  /*1120*/  CALL.REL.NOINC `($__internal_0_$__cuda_sm20_sqrt_rn_f32_slowpath) ;  /* 0x0000001400007944 */ /* 0x001fea0003c00000 */
[----:B------:R-:W-:Y:S05]  /*1130*/  BRA `(.L_x_9) ;  /* 0x0000000000107947 */ /* 0x000fea0003800000 */
.L_x_8:
[----:B------:R-:W-:Y:S01]  /*1140*/  FMUL.FTZ R9, R12, R13 ;  /* 0x0000000d0c097220 */ /* 0x000fe20000410000 */
[----:B------:R-:W-:-:S03]  /*1150*/  FMUL.FTZ R10, R13, 0.5 ;  /* 0x3f0000000d0a7820 */ /* 0x000fc60000410000 */
[----:B------:R-:W-:-:S04]  /*1160*/  FFMA R2, -R9, R9, R12 ;  /* 0x0000000909027223 */ /* 0x000fc8000000010c */
[----:B------:R-:W-:-:S07]  /*1170*/  FFMA R9, R2, R10, R9 ;  /* 0x0000000a02097223 */ /* 0x000fce0000000009 */
.L_x_9:
[----:B------:R-:W-:Y:S05]  /*1180*/  BSYNC.RECONVERGENT B1 ;  /* 0x0000000000017941 */ /* 0x000fea0003800200 */
.L_x_7:
[----:B------:R-:W1:Y:S02]  /*1190*/  LDC.64 R10, c[0x0][0x380] ;  /* 0x0000e000ff0a7b82 */ /* 0x000e640000000a00 */
[----:B-1----:R-:W2:Y:S04]  /*11a0*/  LDG.E R12, desc[UR36][R10.64+0x14] ;  /* 0x000014240a0c7981 */ /* 0x002ea8000c1e1900 */
[----:B------:R-:W3:Y:S01]  /*11b0*/  LDG.E R2, desc[UR36][R10.64+0x10] ;  /* 0x000010240a027981 */ /* 0x000ee2000c1e1900 */
[----:B------:R-:W-:Y:S01]  /*11c0*/  BSSY.RECONVERGENT B1, `(.L_x_10) ;  /* 0x0000012000017945 */ /* 0x000fe20003800200 */
[----:B------:R-:W-:Y:S01]  /*11d0*/  FADD R8, R8, R9 ;  /* 0x0000000908087221 */ /* 0x000fe20000000000 */
        /* <DEDUP_REMOVED lines=12> */
.L_x_11:
[----:B------:R-:W-:Y:S01]  /*12a0*/  FMUL.FTZ R9, R12, R13 ;  /* 0x0000000d0c097220 */ /* 0x000fe20000410000 */
[----:B------:R-:W-:-:S03]  /*12b0*/  FMUL.FTZ R10, R13, 0.5 ;  /* 0x3f0000000d0a7820 */ /* 0x000fc60000410000 */
[----:B------:R-:W-:-:S04]  /*12c0*/  FFMA R2, -R9, R9, R12 ;  /* 0x0000000909027223 */ /* 0x000fc8000000010c */
[----:B------:R-:W-:-:S07]  /*12d0*/  FFMA R9, R2, R10, R9 ;  /* 0x0000000a02097223 */ /* 0x000fce0000000009 */
.L_x_12:
[----:B------:R-:W-:Y:S05]  /*12e0*/  BSYNC.RECONVERGENT B1 ;  /* 0x0000000000017941 */ /* 0x000fea0003800200 */
.L_x_10:
        /* <DEDUP_REMOVED lines=17> */
.L_x_14:
[----:B------:R-:W-:Y:S01]  /*1400*/  FMUL.FTZ R9, R12, R13 ;  /* 0x0000000d0c097220 */ /* 0x000fe20000410000 */
[----:B------:R-:W-:-:S03]  /*1410*/  FMUL.FTZ R10, R13, 0.5 ;  /* 0x3f0000000d0a7820 */ /* 0x000fc60000410000 */
[----:B------:R-:W-:-:S04]  /*1420*/  FFMA R2, -R9, R9, R12 ;  /* 0x0000000909027223 */ /* 0x000fc8000000010c */
[----:B------:R-:W-:-:S07]  /*1430*/  FFMA R9, R2, R10, R9 ;  /* 0x0000000a02097223 */ /* 0x000fce0000000009 */
.L_x_15:
[----:B------:R-:W-:Y:S05]  /*1440*/  BSYNC.RECONVERGENT B1 ;  /* 0x0000000000017941 */ /* 0x000fea0003800200 */
.L_x_13:
        /* <DEDUP_REMOVED lines=17> */
.L_x_17:
[----:B------:R-:W-:Y:S01]  /*1560*/  FMUL.FTZ R9, R12, R13 ;  /* 0x0000000d0c097220 */ /* 0x000fe20000410000 */
[----:B------:R-:W-:-:S03]  /*1570*/  FMUL.FTZ R10, R13, 0.5 ;  /* 0x3f0000000d0a7820 */ /* 0x000fc60000410000 */
[----:B------:R-:W-:-:S04]  /*1580*/  FFMA R2, -R9, R9, R12 ;  /* 0x0000000909027223 */ /* 0x000fc8000000010c */
[----:B------:R-:W-:-:S07]  /*1590*/  FFMA R9, R2, R10, R9 ;  /* 0x0000000a02097223 */ /* 0x000fce0000000009 */
.L_x_18:
[----:B------:R-:W-:Y:S05]  /*15a0*/  BSYNC.RECONVERGENT B1 ;  /* 0x0000000000017941 */ /* 0x000fea0003800200 */
.L_x_16:
        /* <DEDUP_REMOVED lines=17> */
.L_x_20:
[----:B------:R-:W-:Y:S01]  /*16c0*/  FMUL.FTZ R9, R12, R13 ;  /* 0x0000000d0c097220 */ /* 0x000fe20000410000 */
[----:B------:R-:W-:-:S03]  /*16d0*/  FMUL.FTZ R10, R13, 0.5 ;  /* 0x3f0000000d0a7820 */ /* 0x000fc60000410000 */
[----:B------:R-:W-:-:S04]  /*16e0*/  FFMA R2, -R9, R9, R12 ;  /* 0x0000000909027223 */ /* 0x000fc8000000010c */
[----:B------:R-:W-:-:S07]  /*16f0*/  FFMA R9, R2, R10, R9 ;  /* 0x0000000a02097223 */ /* 0x000fce0000000009 */
.L_x_21:
[----:B------:R-:W-:Y:S05]  /*1700*/  BSYNC.RECONVERGENT B1 ;  /* 0x0000000000017941 */ /* 0x000fea0003800200 */
.L_x_19:
        /* <DEDUP_REMOVED lines=17> */
.L_x_23:
[----:B------:R-:W-:Y:S01]  /*1820*/  FMUL.FTZ R9, R12, R13 ;  /* 0x0000000d0c097220 */ /* 0x000fe20000410000 */
[----:B------:R-:W-:-:S03]  /*1830*/  FMUL.FTZ R10, R13, 0.5 ;  /* 0x3f0000000d0a7820 */ /* 0x000fc60000410000 */
[----:B------:R-:W-:-:S04]  /*1840*/  FFMA R2, -R9, R9, R12 ;  /* 0x0000000909027223 */ /* 0x000fc8000000010c */
[----:B------:R-:W-:-:S07]  /*1850*/  FFMA R9, R2, R10, R9 ;  /* 0x0000000a02097223 */ /* 0x000fce0000000009 */
.L_x_24:
[----:B------:R-:W-:Y:S05]  /*1860*/  BSYNC.RECONVERGENT B1 ;  /* 0x0000000000017941 */ /* 0x000fea0003800200 */
.L_x_22:
        /* <DEDUP_REMOVED lines=16> */
[----:B------:R-:W-:Y:S01]  /*1970*/  MOV R2, R9 ;  /* 0x0000000900027202 */ /* 0x000fe20000000f00 */
[----:B------:R-:W-:Y:S06]  /*1980*/  BRA `(.L_x_27) ;  /* 0x0000000000107947 */ /* 0x000fec0003800000 */
.L_x_26:
[----:B------:R-:W-:Y:S01]  /*1990*/  FMUL.FTZ R2, R13, R12 ;  /* 0x0000000c0d027220 */ /* 0x000fe20000410000 */
[----:B------:R-:W-:-:S03]  /*19a0*/  FMUL.FTZ R8, R12, 0.5 ;  /* 0x3f0000000c087820 */ /* 0x000fc60000410000 */
[----:B------:R-:W-:-:S04]  /*19b0*/  FFMA R9, -R2, R2, R13 ;  /* 0x0000000202097223 */ /* 0x000fc8000000010d */
[----:B------:R-:W-:-:S07]  /*19c0*/  FFMA R2, R9, R8, R2 ;  /* 0x0000000809027223 */ /* 0x000fce0000000002 */
.L_x_27:
[----:B------:R-:W-:Y:S05]  /*19d0*/  BSYNC.RECONVERGENT B1 ;  /* 0x0000000000017941 */ /* 0x000fea0003800200 */
.L_x_25:
[----:B------:R-:W1:Y:S01]  /*19e0*/  F2I.TRUNC.NTZ R7, R7 ;  /* 0x0000000700077305 */ /* 0x000e62000020f100 */
[----:B------:R-:W-:-:S07]  /*19f0*/  FADD R2, R15, R2 ;  /* 0x000000020f027221 */ /* 0x000fce0000000000 */
[----:B------:R-:W2:Y:S02]  /*1a00*/  F2I.TRUNC.NTZ R5, R5 ;  /* 0x0000000500057305 */ /* 0x000ea4000020f100 */
.L_x_2:
[----:B------:R-:W-:Y:S05]  /*1a10*/  BSYNC.RECONVERGENT B0 ;  /* 0x0000000000007941 */ /* 0x000fea0003800200 */
.L_x_1:
[----:B------:R-:W4:Y:S01]  /*1a20*/  S2UR UR7, SR_CgaCtaId ;  /* 0x00000000000779c3 */ /* 0x000f220000008800 */
[----:B------:R-:W-:Y:S01]  /*1a30*/  UMOV UR4, 0x400 ;  /* 0x0000040000047882 */ /* 0x000fe20000000000 */
[----:B------:R-:W-:Y:S01]  /*1a40*/  ISETP.NE.AND P0, PT, R3, RZ, PT ;  /* 0x000000ff0300720c */ /* 0x000fe20003f05270 */
[----:B------:R-:W-:Y:S01]  /*1a50*/  UIADD3 UR5, UPT, UPT, UR4, 0x400, URZ ;  /* 0x0000040004057890 */ /* 0x000fe2000fffe0ff */
[----:B------:R-:W-:Y:S01]  /*1a60*/  BSSY.RECONVERGENT B0, `(.L_x_28) ;  /* 0x0000080000007945 */ /* 0x000fe20003800200 */
[----:B------:R-:W-:Y:S02]  /*1a70*/  UIADD3 UR6, UPT, UPT, UR4, 0x800, URZ ;  /* 0x0000080004067890 */ /* 0x000fe4000fffe0ff */
[----:B----4-:R-:W-:Y:S02]  /*1a80*/  ULEA UR4, UR7, UR4, 0x18 ;  /* 0x0000000407047291 */ /* 0x010fe4000f8ec0ff */
[----:B------:R-:W-:Y:S02]  /*1a90*/  ULEA UR5, UR7, UR5, 0x18 ;  /* 0x0000000507057291 */ /* 0x000fe4000f8ec0ff */
[----:B------:R-:W-:-:S02]  /*1aa0*/  ULEA UR6, UR7, UR6, 0x18 ;  /* 0x0000000607067291 */ /* 0x000fc4000f8ec0ff */
[C---:B---3--:R-:W-:Y:S02]  /*1ab0*/  LEA R9, R3.reuse, UR4, 0x2 ;  /* 0x0000000403097c11 */ /* 0x048fe4000f8e10ff */
[C---:B------:R-:W-:Y:S02]  /*1ac0*/  LEA R8, R3.reuse, UR5, 0x2 ;  /* 0x0000000503087c11 */ /* 0x040fe4000f8e10ff */
[----:B------:R-:W-:Y:S01]  /*1ad0*/  LEA R10, R3, UR6, 0x2 ;  /* 0x00000006030a7c11 */ /* 0x000fe2000f8e10ff */
[----:B------:R3:W-:Y:S04]  /*1ae0*/  STS [R9], R2 ;  /* 0x0000000209007388 */ /* 0x0007e80000000800 */
[----:B-1----:R3:W-:Y:S04]  /*1af0*/  STS [R8], R7 ;  /* 0x0000000708007388 */ /* 0x0027e80000000800 */
[----:B--2---:R3:W-:Y:S01]  /*1b00*/  STS [R10], R5 ;  /* 0x000000050a007388 */ /* 0x0047e20000000800 */
[----:B------:R-:W-:Y:S06]  /*1b10*/  BAR.SYNC.DEFER_BLOCKING 0x0 ;  /* 0x0000000000007b1d */ /* 0x000fec0000010000 */
[----:B------:R-:W-:Y:S05]  /*1b20*/  @P0 BRA `(.L_x_29) ;  /* 0x0000000400cc0947 */ /* 0x000fea0003800000 */
[----:B------:R-:W-:Y:S01]  /*1b30*/  UISETP.GE.U32.AND UP1, UPT, UR14, 0x8, UPT ;  /* 0x000000080e00788c */ /* 0x000fe2000bf26070 */
[----:B---3--:R-:W-:Y:S01]  /*1b40*/  IMAD.MOV.U32 R5, RZ, RZ, 0x501502f9 ;  /* 0x501502f9ff057424 */ /* 0x008fe200078e00ff */
[----:B------:R-:W-:Y:S01]  /*1b50*/  ULOP3.LUT UR8, UR14, 0x7, URZ, 0xc0, !UPT ;  /* 0x000000070e087892 */ /* 0x000fe2000f8ec0ff */
[----:B------:R-:W-:Y:S01]  /*1b60*/  MOV R2, 0xffffffff ;  /* 0xffffffff00027802 */ /* 0x000fe20000000f00 */
[----:B------:R-:W-:Y:S01]  /*1b70*/  IMAD.MOV.U32 R7, RZ, RZ, RZ ;  /* 0x000000ffff077224 */ /* 0x000fe200078e00ff */
[----:B------:R-:W-:Y:S01]  /*1b80*/  MOV R3, 0xffffffff ;  /* 0xffffffff00037802 */ /* 0x000fe20000000f00 */
[----:B------:R-:W-:-:S03]  /*1b90*/  UISETP.NE.AND UP0, UPT, UR8, URZ, UPT ;  /* 0x000000ff0800728c */ /* 0x000fc6000bf05270 */
[----:B------:R-:W-:Y:S08]  /*1ba0*/  BRA.U !UP1, `(.L_x_30) ;  /* 0x0000000109c47547 */ /* 0x000ff0000b800000 */
[----:B------:R-:W-:Y:S01]  /*1bb0*/  ULOP3.LUT UR9, UR14, 0x7f8, URZ, 0xc0, !UPT ;  /* 0x000007f80e097892 */ /* 0x000fe2000f8ec0ff */
[----:B------:R-:W-:Y:S01]  /*1bc0*/  IMAD.MOV.U32 R5, RZ, RZ, 0x501502f9 ;  /* 0x501502f9ff057424 */ /* 0x000fe200078e00ff */
[----:B------:R-:W-:Y:S01]  /*1bd0*/  ULOP3.LUT UR7, UR14, 0xfffffff8, URZ, 0xc0, !UPT ;  /* 0xfffffff80e077892 */ /* 0x000fe2000f8ec0ff */
[----:B------:R-:W-:Y:S01]  /*1be0*/  MOV R2, 0xffffffff ;  /* 0xffffffff00027802 */ /* 0x000fe20000000f00 */
[----:B------:R-:W-:Y:S02]  /*1bf0*/  UIADD3 UR10, UPT, UPT, UR4, 0x10, URZ ;  /* 0x00000010040a7890 */ /* 0x000fe4000fffe0ff */
[----:B------:R-:W-:Y:S01]  /*1c00*/  IMAD.U32 R7, RZ, RZ, UR9 ;  /* 0x00000009ff077e24 */ /* 0x000fe2000f8e00ff */
[----:B------:R-:W-:Y:S02]  /*1c10*/  UIADD3 UR11, UPT, UPT, UR5, 0x10, URZ ;  /* 0x00000010050b7890 */ /* 0x000fe4000fffe0ff */
[----:B------:R-:W-:Y:S02]  /*1c20*/  UIADD3 UR12, UPT, UPT, UR6, 0x10, URZ ;  /* 0x00000010060c7890 */ /* 0x000fe4000fffe0ff */
[----:B------:R-:W-:-:S12]  /*1c30*/  UIADD3 UR7, UPT, UPT, -UR7, URZ, URZ ;  /* 0x000000ff07077290 */ /* 0x000fd8000fffe1ff */
.L_x_31:
[----:B------:R-:W1:Y:S01]  /*1c40*/  LDS.128 R8, [UR10+-0x10] ;  /* 0xfffff00aff087984 */ /* 0x000e620008000c00 */
[----:B------:R-:W-:-:S03]  /*1c50*/  UIADD3 UR7, UPT, UPT, UR7, 0x8, URZ ;  /* 0x0000000807077890 */ /* 0x000fc6000fffe0ff */
[----:B------:R-:W2:Y:S01]  /*1c60*/  LDS.128 R12, [UR10] ;  /* 0x0000000aff0c7984 */ /* 0x000ea20008000c00 */
[----:B------:R-:W-:Y:S02]  /*1c70*/  UISETP.NE.AND UP1, UPT, UR7, URZ, UPT ;  /* 0x000000ff0700728c */ /* 0x000fe4000bf25270 */
[----:B------:R-:W-:Y:S01]  /*1c80*/  UIADD3 UR10, UPT, UPT, UR10, 0x20, URZ ;  /* 0x000000200a0a7890 */ /* 0x000fe2000fffe0ff */
[----:B-1----:R-:W-:-:S13]  /*1c90*/  FSETP.GEU.AND P0, PT, R8, R5, PT ;  /* 0x000000050800720b */ /* 0x002fda0003f0e000 */
[----:B------:R-:W-:Y:S01]  /*1ca0*/  @!P0 MOV R5, R8 ;  /* 0x0000000800058202 */ /* 0x000fe20000000f00 */
[----:B0-----:R-:W1:Y:S04]  /*1cb0*/  @!P0 LDS R3, [UR11+-0x10] ;  /* 0xfffff00bff038984 */ /* 0x001e680008000800 */
[----:B------:R-:W3:Y:S01]  /*1cc0*/  @!P0 LDS R2, [UR12+-0x10] ;  /* 0xfffff00cff028984 */ /* 0x000ee20008000800 */
[----:B------:R-:W-:-:S13]  /*1cd0*/  FSETP.GEU.AND P0, PT, R9, R5, PT ;  /* 0x000000050900720b */ /* 0x000fda0003f0e000 */
[----:B------:R-:W-:Y:S01]  /*1ce0*/  @!P0 IMAD.MOV.U32 R5, RZ, RZ, R9 ;  /* 0x000000ffff058224 */ /* 0x000fe200078e0009 */
[----:B------:R-:W4:Y:S04]  /*1cf0*/  @!P0 LDS R3, [UR11+-0xc] ;  /* 0xfffff40bff038984 */ /* 0x000f280008000800 */
[----:B------:R-:W0:Y:S01]  /*1d00*/  @!P0 LDS R2, [UR12+-0xc] ;  /* 0xfffff40cff028984 */ /* 0x000e220008000800 */
[----:B------:R-:W-:-:S13]  /*1d10*/  FSETP.GEU.AND P0, PT, R10, R5, PT ;  /* 0x000000050a00720b */ /* 0x000fda0003f0e000 */
[----:B------:R-:W-:Y:S01]  /*1d20*/  @!P0 MOV R5, R10 ;  /* 0x0000000a00058202 */ /* 0x000fe20000000f00 */
[----:B------:R-:W0:Y:S04]  /*1d30*/  @!P0 LDS R3, [UR11+-0x8] ;  /* 0xfffff80bff038984 */ /* 0x000e280008000800 */
[----:B------:R-:W0:Y:S01]  /*1d40*/  @!P0 LDS R2, [UR12+-0x8] ;  /* 0xfffff80cff028984 */ /* 0x000e220008000800 */
[----:B------:R-:W-:-:S13]  /*1d50*/  FSETP.GEU.AND P0, PT, R11, R5, PT ;  /* 0x000000050b00720b */ /* 0x000fda0003f0e000 */
[----:B------:R-:W-:Y:S01]  /*1d60*/  @!P0 IMAD.MOV.U32 R5, RZ, RZ, R11 ;  /* 0x000000ffff058224 */ /* 0x000fe200078e000b */
[----:B------:R-:W0:Y:S04]  /*1d70*/  @!P0 LDS R3, [UR11+-0x4] ;  /* 0xfffffc0bff038984 */ /* 0x000e280008000800 */
[----:B------:R-:W0:Y:S01]  /*1d80*/  @!P0 LDS R2, [UR12+-0x4] ;  /* 0xfffffc0cff028984 */ /* 0x000e220008000800 */
[----:B--2---:R-:W-:-:S13]  /*1d90*/  FSETP.GEU.AND P0, PT, R12, R5, PT ;  /* 0x000000050c00720b */ /* 0x004fda0003f0e000 */
[----:B------:R-:W-:Y:S01]  /*1da0*/  @!P0 MOV R5, R12 ;  /* 0x0000000c00058202 */ /* 0x000fe20000000f00 */
[----:B------:R-:W2:Y:S04]  /*1db0*/  @!P0 LDS R3, [UR11] ;  /* 0x0000000bff038984 */ /* 0x000ea80008000800 */
[----:B------:R-:W0:Y:S01]  /*1dc0*/  @!P0 LDS R2, [UR12] ;  /* 0x0000000cff028984 */ /* 0x000e220008000800 */
[----:B------:R-:W-:-:S13]  /*1dd0*/  FSETP.GEU.AND P0, PT, R13, R5, PT ;  /* 0x000000050d00720b */ /* 0x000fda0003f0e000 */
[----:B------:R-:W-:Y:S01]  /*1de0*/  @!P0 IMAD.MOV.U32 R5, RZ, RZ, R13 ;  /* 0x000000ffff058224 */ /* 0x000fe200078e000d */
[----:B------:R-:W0:Y:S04]  /*1df0*/  @!P0 LDS R3, [UR11+0x4] ;  /* 0x0000040bff038984 */ /* 0x000e280008000800 */
[----:B------:R-:W0:Y:S01]  /*1e00*/  @!P0 LDS R2, [UR12+0x4] ;  /* 0x0000040cff028984 */ /* 0x000e220008000800 */
[----:B------:R-:W-:-:S13]  /*1e10*/  FSETP.GEU.AND P0, PT, R14, R5, PT ;  /* 0x000000050e00720b */ /* 0x000fda0003f0e000 */
[----:B------:R-:W-:Y:S01]  /*1e20*/  @!P0 MOV R5, R14 ;  /* 0x0000000e00058202 */ /* 0x000fe20000000f00 */
[----:B------:R-:W0:Y:S04]  /*1e30*/  @!P0 LDS R3, [UR11+0x8] ;  /* 0x0000080bff038984 */ /* 0x000e280008000800 */
[----:B------:R-:W0:Y:S01]  /*1e40*/  @!P0 LDS R2, [UR12+0x8] ;  /* 0x0000080cff028984 */ /* 0x000e220008000800 */
[----:B------:R-:W-:-:S13]  /*1e50*/  FSETP.GEU.AND P0, PT, R15, R5, PT ;  /* 0x000000050f00720b */ /* 0x000fda0003f0e000 */
[----:B------:R-:W-:Y:S01]  /*1e60*/  @!P0 IMAD.MOV.U32 R5, RZ, RZ, R15 ;  /* 0x000000ffff058224 */ /* 0x000fe200078e000f */
[----:B------:R-:W0:Y:S01]  /*1e70*/  @!P0 LDS R3, [UR11+0xc] ;  /* 0x00000c0bff038984 */ /* 0x000e220008000800 */
[----:B------:R-:W-:-:S03]  /*1e80*/  UIADD3 UR11, UPT, UPT, UR11, 0x20, URZ ;  /* 0x000000200b0b7890 */ /* 0x000fc6000fffe0ff */
[----:B------:R-:W0:Y:S01]  /*1e90*/  @!P0 LDS R2, [UR12+0xc] ;  /* 0x00000c0cff028984 */ /* 0x000e220008000800 */
[----:B------:R-:W-:Y:S01]  /*1ea0*/  UIADD3 UR12, UPT, UPT, UR12, 0x20, URZ ;  /* 0x000000200c0c7890 */ /* 0x000fe2000fffe0ff */
[----:B-1234-:R-:W-:Y:S11]  /*1eb0*/  BRA.U UP1, `(.L_x_31) ;  /* 0xfffffffd01607547 */ /* 0x01eff6000b83ffff */
.L_x_30:
[----:B------:R-:W-:Y:S05]  /*1ec0*/  BRA.U !UP0, `(.L_x_32) ;  /* 0x0000000108d47547 */ /* 0x000fea000b800000 */
[----:B------:R-:W-:Y:S02]  /*1ed0*/  UISETP.GE.U32.AND UP0, UPT, UR8, 0x4, UPT ;  /* 0x000000040800788c */ /* 0x000fe4000bf06070 */
[----:B------:R-:W-:-:S04]  /*1ee0*/  ULOP3.LUT UR7, UR14, 0x3, URZ, 0xc0, !UPT ;  /* 0x000000030e077892 */ /* 0x000fc8000f8ec0ff */
[----:B------:R-:W-:-:S03]  /*1ef0*/  UISETP.NE.AND UP1, UPT, UR7, URZ, UPT ;  /* 0x000000ff0700728c */ /* 0x000fc6000bf25270 */
[----:B------:R-:W-:Y:S08]  /*1f00*/  BRA.U !UP0, `(.L_x_33) ;  /* 0x0000000108587547 */ /* 0x000ff0000b800000 */
[C---:B------:R-:W-:Y:S02]  /*1f10*/  LEA R8, R7.reuse, UR4, 0x2 ;  /* 0x0000000407087c11 */ /* 0x040fe4000f8e10ff */
[C---:B------:R-:W-:Y:S02]  /*1f20*/  LEA R9, R7.reuse, UR5, 0x2 ;  /* 0x0000000507097c11 */ /* 0x040fe4000f8e10ff */
[C---:B------:R-:W-:Y:S01]  /*1f30*/  LEA R12, R7.reuse, UR6, 0x2 ;  /* 0x00000006070c7c11 */ /* 0x040fe2000f8e10ff */
[----:B------:R-:W1:Y:S01]  /*1f40*/  LDS.64 R10, [R8] ;  /* 0x00000000080a7984 */ /* 0x000e620000000a00 */
[----:B------:R-:W-:-:S03]  /*1f50*/  IADD3 R7, PT, PT, R7, 0x4, RZ ;  /* 0x0000000407077810 */ /* 0x000fc60007ffe0ff */
[----:B------:R-:W2:Y:S01]  /*1f60*/  LDS.64 R14, [R8+0x8] ;  /* 0x00000800080e7984 */ /* 0x000ea20000000a00 */
[----:B-1----:R-:W-:-:S13]  /*1f70*/  FSETP.GEU.AND P0, PT, R10, R5, PT ;  /* 0x000000050a00720b */ /* 0x002fda0003f0e000 */
[----:B------:R-:W-:Y:S01]  /*1f80*/  @!P0 MOV R5, R10 ;  /* 0x0000000a00058202 */ /* 0x000fe20000000f00 */
[----:B0-----:R1:W3:Y:S04]  /*1f90*/  @!P0 LDS R3, [R9] ;  /* 0x0000000009038984 */ /* 0x0012e80000000800 */
[----:B------:R1:W4:Y:S01]  /*1fa0*/  @!P0 LDS R2, [R12] ;  /* 0x000000000c028984 */ /* 0x0003220000000800 */
[----:B------:R-:W-:-:S13]  /*1fb0*/  FSETP.GEU.AND P0, PT, R11, R5, PT ;  /* 0x000000050b00720b */ /* 0x000fda0003f0e000 */
[----:B------:R-:W-:Y:S01]  /*1fc0*/  @!P0 IMAD.MOV.U32 R5, RZ, RZ, R11 ;  /* 0x000000ffff058224 */ /* 0x000fe200078e000b */
[----:B------:R1:W0:Y:S04]  /*1fd0*/  @!P0 LDS R3, [R9+0x4] ;  /* 0x0000040009038984 */ /* 0x0002280000000800 */
[----:B------:R1:W0:Y:S01]  /*1fe0*/  @!P0 LDS R2, [R12+0x4] ;  /* 0x000004000c028984 */ /* 0x0002220000000800 */
[----:B--2---:R-:W-:-:S13]  /*1ff0*/  FSETP.GEU.AND P0, PT, R14, R5, PT ;  /* 0x000000050e00720b */ /* 0x004fda0003f0e000 */
[----:B------:R-:W-:Y:S01]  /*2000*/  @!P0 MOV R5, R14 ;  /* 0x0000000e00058202 */ /* 0x000fe20000000f00 */
[----:B------:R1:W2:Y:S04]  /*2010*/  @!P0 LDS R3, [R9+0x8] ;  /* 0x0000080009038984 */ /* 0x0002a80000000800 */
[----:B------:R1:W0:Y:S01]  /*2020*/  @!P0 LDS R2, [R12+0x8] ;  /* 0x000008000c028984 */ /* 0x0002220000000800 */
[----:B------:R-:W-:-:S13]  /*2030*/  FSETP.GEU.AND P0, PT, R15, R5, PT ;  /* 0x000000050f00720b */ /* 0x000fda0003f0e000 */
[----:B------:R1:W0:Y:S01]  /*2040*/  @!P0 LDS R3, [R9+0xc] ;  /* 0x00000c0009038984 */ /* 0x0002220000000800 */
[----:B------:R-:W-:-:S03]  /*2050*/  @!P0 IMAD.MOV.U32 R5, RZ, RZ, R15 ;  /* 0x000000ffff058224 */ /* 0x000fc600078e000f */
[----:B---34-:R1:W0:Y:S04]  /*2060*/  @!P0 LDS R2, [R12+0xc] ;  /* 0x00000c000c028984 */ /* 0x0182280000000800 */
.L_x_33:
[----:B------:R-:W-:Y:S05]  /*2070*/  BRA.U !UP1, `(.L_x_32) ;  /* 0x0000000109687547 */ /* 0x000fea000b800000 */
[----:B------:R-:W-:Y:S02]  /*2080*/  UISETP.NE.AND UP0, UPT, UR7, 0x1, UPT ;  /* 0x000000010700788c */ /* 0x000fe4000bf05270 */
[----:B------:R-:W-:-:S04]  /*2090*/  ULOP3.LUT UR8, UR14, 0x1, URZ, 0xc0, !UPT ;  /* 0x000000010e087892 */ /* 0x000fc8000f8ec0ff */
[----:B------:R-:W-:-:S03]  /*20a0*/  UISETP.NE.U32.AND UP1, UPT, UR8, 0x1, UPT ;  /* 0x000000010800788c */ /* 0x000fc6000bf25070 */
[----:B------:R-:W-:Y:S08]  /*20b0*/  BRA.U !UP0, `(.L_x_34) ;  /* 0x0000000108347547 */ /* 0x000ff0000b800000 */
[C---:B------:R-:W-:Y:S02]  /*20c0*/  LEA R8, R7.reuse, UR4, 0x2 ;  /* 0x0000000407087c11 */ /* 0x040fe4000f8e10ff */
[C---:B------:R-:W-:Y:S02]  /*20d0*/  LEA R10, R7.reuse, UR5, 0x2 ;  /* 0x00000005070a7c11 */ /* 0x040fe4000f8e10ff */
[C---:B------:R-:W-:Y:S01]  /*20e0*/  LEA R11, R7.reuse, UR6, 0x2 ;  /* 0x00000006070b7c11 */ /* 0x040fe2000f8e10ff */
[----:B------:R-:W-:Y:S01]  /*20f0*/  VIADD R7, R7, 0x2 ;  /* 0x0000000207077836 */ /* 0x000fe20000000000 */
[----:B-1----:R-:W1:Y:S02]  /*2100*/  LDS.64 R8, [R8] ;  /* 0x0000000008087984 */ /* 0x002e640000000a00 */
[----:B-1----:R-:W-:-:S13]  /*2110*/  FSETP.GEU.AND P0, PT, R8, R5, PT ;  /* 0x000000050800720b */ /* 0x002fda0003f0e000 */
[----:B------:R-:W-:Y:S01]  /*2120*/  @!P0 IMAD.MOV.U32 R5, RZ, RZ, R8 ;  /* 0x000000ffff058224 */ /* 0x000fe200078e0008 */
[----:B0-2---:R3:W4:Y:S04]  /*2130*/  @!P0 LDS R3, [R10] ;  /* 0x000000000a038984 */ /* 0x0057280000000800 */
[----:B------:R3:W0:Y:S01]  /*2140*/  @!P0 LDS R2, [R11] ;  /* 0x000000000b028984 */ /* 0x0006220000000800 */
[----:B------:R-:W-:-:S13]  /*2150*/  FSETP.GEU.AND P0, PT, R9, R5, PT ;  /* 0x000000050900720b */ /* 0x000fda0003f0e000 */
[----:B------:R3:W1:Y:S01]  /*2160*/  @!P0 LDS R3, [R10+0x4] ;  /* 0x000004000a038984 */ /* 0x0006620000000800 */
[----:B------:R-:W-:-:S03]  /*2170*/  @!P0 MOV R5, R9 ;  /* 0x0000000900058202 */ /* 0x000fc60000000f00 */
[----:B------:R3:W2:Y:S04]  /*2180*/  @!P0 LDS R2, [R11+0x4] ;  /* 0x000004000b028984 */ /* 0x0006a80000000800 */
.L_x_34:
[----:B------:R-:W-:Y:S05]  /*2190*/  BRA.U UP1, `(.L_x_32) ;  /* 0x0000000101207547 */ /* 0x000fea000b800000 */
[----:B------:R-:W-:-:S06]  /*21a0*/  LEA R8, R7, UR4, 0x2 ;  /* 0x0000000407087c11 */ /* 0x000fcc000f8e10ff */
[----:B------:R-:W5:Y:S02]  /*21b0*/  LDS R8, [R8] ;  /* 0x0000000008087984 */ /* 0x000f640000000800 */
[----:B-----5:R-:W-:-:S13]  /*21c0*/  FSETP.GEU.AND P0, PT, R8, R5, PT ;  /* 0x000000050800720b */ /* 0x020fda0003f0e000 */
[C---:B-1----:R-:W-:Y:S02]  /*21d0*/  @!P0 LEA R9, R7.reuse, UR5, 0x2 ;  /* 0x0000000507098c11 */ /* 0x042fe4000f8e10ff */
[----:B------:R-:W-:Y:S02]  /*21e0*/  @!P0 LEA R7, R7, UR6, 0x2 ;  /* 0x0000000607078c11 */ /* 0x000fe4000f8e10ff */
[----:B------:R-:W-:Y:S01]  /*21f0*/  @!P0 MOV R5, R8 ;  /* 0x0000000800058202 */ /* 0x000fe20000000f00 */
[----:B0-2-4-:R0:W1:Y:S04]  /*2200*/  @!P0 LDS R3, [R9] ;  /* 0x0000000009038984 */ /* 0x0150680000000800 */
[----:B------:R0:W2:Y:S02]  /*2210*/  @!P0 LDS R2, [R7] ;  /* 0x0000000007028984 */ /* 0x0000a40000000800 */
.L_x_32:
[----:B------:R-:W-:-:S05]  /*2220*/  IMAD R4, R4, 0x4, R1 ;  /* 0x0000000404047824 */ /* 0x000fca00078e0201 */
[----:B------:R3:W-:Y:S04]  /*2230*/  STL [R4], R5 ;  /* 0x0000000504007387 */ /* 0x0007e80000100800 */
[----:B012-4-:R3:W-:Y:S04]  /*2240*/  STL [R4+0x83d8], R3 ;  /* 0x0083d80304007387 */ /* 0x0177e80000100800 */
[----:B------:R3:W-:Y:S02]  /*2250*/  STL [R4+0x107b0], R2 ;  /* 0x0107b00204007387 */ /* 0x0007e40000100800 */
.L_x_29:
[----:B------:R-:W-:Y:S05]  /*2260*/  BSYNC.RECONVERGENT B0 ;  /* 0x0000000000007941 */ /* 0x000fea0003800200 */
.L_x_28:
[----:B------:R-:W-:Y:S01]  /*2270*/  BAR.SYNC.DEFER_BLOCKING 0x0 ;  /* 0x0000000000007b1d */ /* 0x000fe20000010000 */
[----:B------:R-:W-:-:S13]  /*2280*/  ISETP.NE.AND P0, PT, R0, RZ, PT ;  /* 0x000000ff0000720c */ /* 0x000fda0003f05270 */
[----:B------:R-:W-:Y:S05]  /*2290*/  @P0 EXIT ;  /* 0x000000000000094d */ /* 0x000fea0003800000 */
[C---:B---3--:R-:W-:Y:S01]  /*22a0*/  IADD3 R4, PT, PT, R1.reuse, 0x107b4, RZ ;  /* 0x000107b401047810 */ /* 0x048fe20007ffe0ff */
[C---:B------:R-:W-:Y:S01]  /*22b0*/  VIADD R3, R1.reuse, 0x83dc ;  /* 0x000083dc01037836 */ /* 0x040fe20000000000 */
[----:B------:R-:W-:Y:S01]  /*22c0*/  IADD3 R2, PT, PT, R1, 0x4, RZ ;  /* 0x0000000401027810 */ /* 0x000fe20007ffe0ff */
[----:B------:R-:W-:Y:S01]  /*22d0*/  IMAD.MOV.U32 R0, RZ, RZ, 0x501502f9 ;  /* 0x501502f9ff007424 */ /* 0x000fe200078e00ff */
[----:B------:R-:W-:Y:S01]  /*22e0*/  MOV R17, 0xffffffff ;  /* 0xffffffff00117802 */ /* 0x000fe20000000f00 */
[----:B------:R-:W-:Y:S01]  /*22f0*/  IMAD.MOV.U32 R16, RZ, RZ, -0x1 ;  /* 0xffffffffff107424 */ /* 0x000fe200078e00ff */
[----:B------:R-:W-:-:S06]  /*2300*/  UMOV UR4, URZ ;  /* 0x000000ff00047c82 */ /* 0x000fcc0008000000 */
.L_x_35:
[----:B------:R-:W2:Y:S04]  /*2310*/  LDL R5, [R2+-0x4] ;  /* 0xfffffc0002057983 */ /* 0x000ea80000100800 */
[----:B------:R-:W3:Y:S01]  /*2320*/  LDL R7, [R2] ;  /* 0x0000000002077983 */ /* 0x000ee20000100800 */
[----:B--2---:R-:W-:-:S13]  /*2330*/  FSETP.GEU.AND P0, PT, R5, R0, PT ;  /* 0x000000000500720b */ /* 0x004fda0003f0e000 */
[----:B-----5:R-:W2:Y:S04]  /*2340*/  @!P0 LDL R16, [R3+-0x4] ;  /* 0xfffffc0003108983 */ /* 0x020ea80000100800 */
[----:B------:R-:W4:Y:S01]  /*2350*/  @!P0 LDL R17, [R4+-0x4] ;  /* 0xfffffc0004118983 */ /* 0x000f220000100800 */
[----:B------:R-:W-:Y:S01]  /*2360*/  @!P0 MOV R0, R5 ;  /* 0x0000000500008202 */ /* 0x000fe20000000f00 */
[----:B------:R-:W-:-:S03]  /*2370*/  UIADD3 UR4, UPT, UPT, UR4, 0x2, URZ ;  /* 0x0000000204047890 */ /* 0x000fc6000fffe0ff */
[----:B---3--:R-:W-:Y:S01]  /*2380*/  FSETP.GEU.AND P0, PT, R7, R0, PT ;  /* 0x000000000700720b */ /* 0x008fe20003f0e000 */
[----:B------:R-:W-:Y:S01]  /*2390*/  UISETP.NE.AND UP0, UPT, UR4, 0x20f6, UPT ;  /* 0x000020f60400788c */ /* 0x000fe2000bf05270 */
[----:B------:R-:W-:-:S11]  /*23a0*/  IADD3 R2, PT, PT, R2, 0x8, RZ ;  /* 0x0000000802027810 */ /* 0x000fd60007ffe0ff */
[----:B------:R-:W-:Y:S01]  /*23b0*/  @!P0 IMAD.MOV.U32 R0, RZ, RZ, R7 ;  /* 0x000000ffff008224 */ /* 0x000fe200078e0007 */
[----:B--2---:R1:W5:Y:S04]  /*23c0*/  @!P0 LDL R16, [R3] ;  /* 0x0000000003108983 */ /* 0x0043680000100800 */
[----:B----4-:R2:W5:Y:S01]  /*23d0*/  @!P0 LDL R17, [R4] ;  /* 0x0000000004118983 */ /* 0x0105620000100800 */
[----:B-1----:R-:W-:Y:S01]  /*23e0*/  VIADD R3, R3, 0x8 ;  /* 0x0000000803037836 */ /* 0x002fe20000000000 */
[----:B--2---:R-:W-:Y:S01]  /*23f0*/  IADD3 R4, PT, PT, R4, 0x8, RZ ;  /* 0x0000000804047810 */ /* 0x004fe20007ffe0ff */
[----:B------:R-:W-:Y:S06]  /*2400*/  BRA.U UP0, `(.L_x_35) ;  /* 0xfffffffd00c07547 */ /* 0x000fec000b83ffff */
[----:B------:R-:W1:Y:S01]  /*2410*/  F2F.F64.F32 R2, R0 ;  /* 0x0000000000027310 */ /* 0x000e620000201800 */
[----:B------:R-:W-:Y:S01]  /*2420*/  MOV R8, 0x0 ;  /* 0x0000000000087802 */ /* 0x000fe20000000f00 */
[----:B-----5:R2:W-:Y:S01]  /*2430*/  STL.64 [R1+0x18b98], R16 ;  /* 0x018b981001007387 */ /* 0x0205e20000100a00 */
[----:B------:R-:W3:Y:S01]  /*2440*/  LDCU.64 UR4, c[0x4][0x10] ;  /* 0x01000200ff0477ac */ /* 0x000ee20008000a00 */
[----:B0-----:R-:W-:-:S03]  /*2450*/  IADD3 R6, P0, P1, R1, 0x18b90, R6 ;  /* 0x00018b9001067810 */ /* 0x001fc6000791e006 */
[----:B------:R-:W0:Y:S01]  /*2460*/  LDC.64 R8, c[0x4][R8] ;  /* 0x0100000008087b82 */ /* 0x000e220000000a00 */
[----:B------:R-:W-:Y:S01]  /*2470*/  IADD3.X R7, PT, PT, RZ, UR13, RZ, P0, P1 ;  /* 0x0000000dff077c10 */ /* 0x000fe200087e24ff */
[----:B-1----:R2:W-:Y:S01]  /*2480*/  STL.64 [R1+0x18b90], R2 ;  /* 0x018b900201007387 */ /* 0x0025e20000100a00 */
[----:B---3--:R-:W-:Y:S01]  /*2490*/  IMAD.U32 R4, RZ, RZ, UR4 ;  /* 0x00000004ff047e24 */ /* 0x008fe2000f8e00ff */
[----:B------:R-:W-:-:S07]  /*24a0*/  MOV R5, UR5 ;  /* 0x0000000500057c02 */ /* 0x000fce0008000f00 */
[----:B------:R-:W-:-:S07]  /*24b0*/  LEPC R20, `(.L_x_36) ;  /* 0x000000001014794e */ /* 0x000fce0000000000 */
[----:B0-2---:R-:W-:Y:S05]  /*24c0*/  CALL.ABS.NOINC R8 ;  /* 0x0000000008007343 */ /* 0x005fea0003c00000 */
.L_x_36:
[----:B------:R-:W0:Y:S01]  /*24d0*/  LDC.64 R2, c[0x0][0x390] ;  /* 0x0000e400ff027b82 */ /* 0x000e220000000a00 */
[----:B------:R-:W-:Y:S02]  /*24e0*/  I2FP.F32.S32 R5, R16 ;  /* 0x0000001000057245 */ /* 0x000fe40000201400 */
[----:B------:R-:W-:-:S03]  /*24f0*/  I2FP.F32.S32 R17, R17 ;  /* 0x0000001100117245 */ /* 0x000fc60000201400 */
[----:B0-----:R-:W-:Y:S04]  /*2500*/  STG.E desc[UR36][R2.64], R5 ;  /* 0x0000000502007986 */ /* 0x001fe8000c101924 */
[----:B------:R-:W-:Y:S01]  /*2510*/  STG.E desc[UR36][R2.64+0x4], R17 ;  /* 0x0000041102007986 */ /* 0x000fe2000c101924 */
[----:B------:R-:W-:Y:S05]  /*2520*/  EXIT ;  /* 0x000000000000794d */ /* 0x000fea0003800000 */
        .weak           $__internal_0_$__cuda_sm20_sqrt_rn_f32_slowpath
        .type           $__internal_0_$__cuda_sm20_sqrt_rn_f32_slowpath,@function
        .size           $__internal_0_$__cuda_sm20_sqrt_rn_f32_slowpath,($__internal_1_$__cuda_sm3x_div_rn_noftz_f32_slowpath - $__internal_0_$__cuda_sm20_sqrt_rn_f32_slowpath)
$__internal_0_$__cuda_sm20_sqrt_rn_f32_slowpath:
[----:B------:R-:W-:-:S13]  /*2530*/  LOP3.LUT P0, RZ, R2, 0x7fffffff, RZ, 0xc0, !PT ;  /* 0x7fffffff02ff7812 */ /* 0x000fda000780c0ff */
[----:B------:R-:W-:Y:S01]  /*2540*/  @!P0 IMAD.MOV.U32 R9, RZ, RZ, R2 ;  /* 0x000000ffff098224 */ /* 0x000fe200078e0002 */
[----:B------:R-:W-:Y:S06]  /*2550*/  @!P0 BRA `(.L_x_37) ;  /* 0x0000000000408947 */ /* 0x000fec0003800000 */
[----:B------:R-:W-:-:S13]  /*2560*/  FSETP.GEU.FTZ.AND P0, PT, R2, RZ, PT ;  /* 0x000000ff0200720b */ /* 0x000fda0003f1e000 */
[----:B------:R-:W-:Y:S01]  /*2570*/  @!P0 MOV R9, 0x7fffffff ;  /* 0x7fffffff00098802 */ /* 0x000fe20000000f00 */
[----:B------:R-:W-:Y:S06]  /*2580*/  @!P0 BRA `(.L_x_37) ;  /* 0x0000000000348947 */ /* 0x000fec0003800000 */
[----:B------:R-:W-:-:S13]  /*2590*/  FSETP.GTU.FTZ.AND P0, PT, |R2|, +INF , PT ;  /* 0x7f8000000200780b */ /* 0x000fda0003f1c200 */
[----:B------:R-:W-:Y:S01]  /*25a0*/  @P0 FADD.FTZ R9, R2, 1 ;  /* 0x3f80000002090421 */ /* 0x000fe20000010000 */
[----:B------:R-:W-:Y:S06]  /*25b0*/  @P0 BRA `(.L_x_37) ;  /* 0x0000000000280947 */ /* 0x000fec0003800000 */
[----:B------:R-:W-:-:S13]  /*25c0*/  FSETP.NEU.FTZ.AND P0, PT, |R2|, +INF , PT ;  /* 0x7f8000000200780b */ /* 0x000fda0003f1d200 */
[----:B------:R-:W-:-:S04]  /*25d0*/  @P0 FFMA R10, R2, 1.84467440737095516160e+19, RZ ;  /* 0x5f800000020a0823 */ /* 0x000fc800000000ff */
[----:B------:R-:W0:Y:S02]  /*25e0*/  @P0 MUFU.RSQ R9, R10 ;  /* 0x0000000a00090308 */ /* 0x000e240000001400 */
[----:B0-----:R-:W-:Y:S01]  /*25f0*/  @P0 FMUL.FTZ R11, R10, R9 ;  /* 0x000000090a0b0220 */ /* 0x001fe20000410000 */
[----:B------:R-:W-:Y:S01]  /*2600*/  @P0 FMUL.FTZ R13, R9, 0.5 ;  /* 0x3f000000090d0820 */ /* 0x000fe20000410000 */
[----:B------:R-:W-:Y:S02]  /*2610*/  @!P0 IMAD.MOV.U32 R9, RZ, RZ, R2 ;  /* 0x000000ffff098224 */ /* 0x000fe400078e0002 */
[----:B------:R-:W-:-:S04]  /*2620*/  @P0 FADD.FTZ R12, -R11, -RZ ;  /* 0x800000ff0b0c0221 */ /* 0x000fc80000010100 */
[----:B------:R-:W-:-:S04]  /*2630*/  @P0 FFMA R12, R11, R12, R10 ;  /* 0x0000000c0b0c0223 */ /* 0x000fc8000000000a */
[----:B------:R-:W-:-:S04]  /*2640*/  @P0 FFMA R12, R12, R13, R11 ;  /* 0x0000000d0c0c0223 */ /* 0x000fc8000000000b */
[----:B------:R-:W-:-:S07]  /*2650*/  @P0 FMUL.FTZ R9, R12, 2.3283064365386962891e-10 ;  /* 0x2f8000000c090820 */ /* 0x000fce0000410000 */
.L_x_37:
[----:B------:R-:W-:Y:S01]  /*2660*/  MOV R10, R14 ;  /* 0x0000000e000a7202 */ /* 0x000fe20000000f00 */
[----:B------:R-:W-:-:S04]  /*2670*/  IMAD.MOV.U32 R11, RZ, RZ, 0x0 ;  /* 0x00000000ff0b7424 */ /* 0x000fc800078e00ff */
[----:B------:R-:W-:Y:S05]  /*2680*/  RET.REL.NODEC R10 `(find_best_pass_point) ;  /* 0xffffffd80a5c7950 */ /* 0x000fea0003c3ffff */
        .weak           $__internal_1_$__cuda_sm3x_div_rn_noftz_f32_slowpath
        .type           $__internal_1_$__cuda_sm3x_div_rn_noftz_f32_slowpath,@function
        .size           $__internal_1_$__cuda_sm3x_div_rn_noftz_f32_slowpath,(.L_x_98 - $__internal_1_$__cuda_sm3x_div_rn_noftz_f32_slowpath)
$__internal_1_$__cuda_sm3x_div_rn_noftz_f32_slowpath:
[--C-:B------:R-:W-:Y:S01]  /*2690*/  SHF.R.U32.HI R5, RZ, 0x17, R2.reuse ;  /* 0x00000017ff057819 */ /* 0x100fe20000011602 */
[----:B------:R-:W-:-:S03]  /*26a0*/  IMAD.MOV.U32 R7, RZ, RZ, R2 ;  /* 0x000000ffff077224 */ /* 0x000fc600078e0002 */
[----:B------:R-:W-:-:S04]  /*26b0*/  LOP3.LUT R5, R5, 0xff, RZ, 0xc0, !PT ;  /* 0x000000ff05057812 */ /* 0x000fc800078ec0ff */
[----:B------:R-:W-:-:S04]  /*26c0*/  IADD3 R11, PT, PT, R5, -0x1, RZ ;  /* 0xffffffff050b7810 */ /* 0x000fc80007ffe0ff */
[----:B------:R-:W-:-:S13]  /*26d0*/  ISETP.GT.U32.OR P0, PT, R11, 0xfd, !PT ;  /* 0x000000fd0b00780c */ /* 0x000fda0007f04470 */
[----:B------:R-:W-:Y:S01]  /*26e0*/  @!P0 MOV R9, RZ ;  /* 0x000000ff00098202 */ /* 0x000fe20000000f00 */
[----:B------:R-:W-:Y:S06]  /*26f0*/  @!P0 BRA `(.L_x_38) ;  /* 0x00000000003c8947 */ /* 0x000fec0003800000 */
[----:B------:R-:W-:-:S13]  /*2700*/  FSETP.GTU.FTZ.AND P0, PT, |R2|, +INF , PT ;  /* 0x7f8000000200780b */ /* 0x000fda0003f1c200 */
[----:B------:R-:W-:Y:S05]  /*2710*/  @P0 BRA `(.L_x_39) ;  /* 0x0000000400280947 */ /* 0x000fea0003800000 */
[----:B------:R-:W-:-:S05]  /*2720*/  IMAD.MOV.U32 R10, RZ, RZ, 0x41200000 ;  /* 0x41200000ff0a7424 */ /* 0x000fca00078e00ff */
[----:B------:R-:W-:-:S13]  /*2730*/  LOP3.LUT P0, RZ, R10, 0x7fffffff, R7, 0xc8, !PT ;  /* 0x7fffffff0aff7812 */ /* 0x000fda000780c807 */
[----:B------:R-:W-:Y:S05]  /*2740*/  @!P0 BRA `(.L_x_40) ;  /* 0x0000000400148947 */ /* 0x000fea0003800000 */
[----:B------:R-:W-:-:S13]  /*2750*/  LOP3.LUT P0, RZ, R7, 0x7fffffff, RZ, 0xc0, !PT ;  /* 0x7fffffff07ff7812 */ /* 0x000fda000780c0ff */
[----:B------:R-:W-:Y:S05]  /*2760*/  @!P0 BRA `(.L_x_41) ;  /* 0x0000000400048947 */ /* 0x000fea0003800000 */
[----:B------:R-:W-:Y:S02]  /*2770*/  FSETP.NEU.FTZ.AND P0, PT, |R2|, +INF , PT ;  /* 0x7f8000000200780b */ /* 0x000fe40003f1d200 */
[----:B------:R-:W-:-:S04]  /*2780*/  LOP3.LUT P1, RZ, R10, 0x7fffffff, RZ, 0xc0, !PT ;  /* 0x7fffffff0aff7812 */ /* 0x000fc8000782c0ff */
[----:B------:R-:W-:-:S13]  /*2790*/  PLOP3.LUT P0, PT, P0, P1, PT, 0x2f, 0xf2 ;  /* 0x0000000000f2781c */ /* 0x000fda0000702577 */
[----:B------:R-:W-:Y:S05]  /*27a0*/  @P0 BRA `(.L_x_42) ;  /* 0x0000000000e80947 */ /* 0x000fea0003800000 */
[----:B------:R-:W-:-:S13]  /*27b0*/  ISETP.GE.AND P0, PT, R11, RZ, PT ;  /* 0x000000ff0b00720c */ /* 0x000fda0003f06270 */
[----:B------:R-:W-:Y:S01]  /*27c0*/  @P0 MOV R9, RZ ;  /* 0x000000ff00090202 */ /* 0x000fe20000000f00 */
[----:B------:R-:W-:Y:S01]  /*27d0*/  @!P0 FFMA R7, R2, 1.84467440737095516160e+19, RZ ;  /* 0x5f80000002078823 */ /* 0x000fe200000000ff */
[----:B------:R-:W-:-:S07]  /*27e0*/  @!P0 IMAD.MOV.U32 R9, RZ, RZ, -0x40 ;  /* 0xffffffc0ff098424 */ /* 0x000fce00078e00ff */
.L_x_38:
[----:B------:R-:W-:Y:S01]  /*27f0*/  UMOV UR4, 0x41200000 ;  /* 0x4120000000047882 */ /* 0x000fe20000000000 */
[----:B------:R-:W-:Y:S01]  /*2800*/  IADD3 R10, PT, PT, R5, -0x7f, RZ ;  /* 0xffffff81050a7810 */ /* 0x000fe20007ffe0ff */
[----:B------:R-:W-:-:S03]  /*2810*/  UIADD3 UR4, UPT, UPT, UR4, -0x1800000, URZ ;  /* 0xfe80000004047890 */ /* 0x000fc6000fffe0ff */
[----:B------:R-:W-:Y:S01]  /*2820*/  IADD3 R9, PT, PT, R9, -0x3, R10 ;  /* 0xfffffffd09097810 */ /* 0x000fe20007ffe00a */
[----:B------:R-:W-:Y:S02]  /*2830*/  IMAD R2, R10, -0x800000, R7 ;  /* 0xff8000000a027824 */ /* 0x000fe400078e0207 */
[----:B------:R-:W-:-:S03]  /*2840*/  FADD.FTZ R13, -RZ, -UR4 ;  /* 0x80000004ff0d7e21 */ /* 0x000fc60008010100 */
[----:B------:R-:W0:Y:S02]  /*2850*/  MUFU.RCP R11, UR4 ;  /* 0x00000004000b7d08 */ /* 0x000e240008001000 */
[----:B0-----:R-:W-:-:S04]  /*2860*/  FFMA R12, R11, R13, 1 ;  /* 0x3f8000000b0c7423 */ /* 0x001fc8000000000d */
[----:B------:R-:W-:-:S04]  /*2870*/  FFMA R11, R11, R12, R11 ;  /* 0x0000000c0b0b7223 */ /* 0x000fc8000000000b */
[----:B------:R-:W-:-:S04]  /*2880*/  FFMA R12, R2, R11, RZ ;  /* 0x0000000b020c7223 */ /* 0x000fc800000000ff */
[----:B------:R-:W-:-:S04]  /*2890*/  FFMA R5, R13, R12, R2 ;  /* 0x0000000c0d057223 */ /* 0x000fc80000000002 */
[----:B------:R-:W-:-:S04]  /*28a0*/  FFMA R12, R11, R5, R12 ;  /* 0x000000050b0c7223 */ /* 0x000fc8000000000c */
[----:B------:R-:W-:-:S04]  /*28b0*/  FFMA R13, R13, R12, R2 ;  /* 0x0000000c0d0d7223 */ /* 0x000fc80000000002 */
[----:B------:R-:W-:-:S05]  /*28c0*/  FFMA R2, R11, R13, R12 ;  /* 0x0000000d0b027223 */ /* 0x000fca000000000c */
[----:B------:R-:W-:-:S04]  /*28d0*/  SHF.R.U32.HI R5, RZ, 0x17, R2 ;  /* 0x00000017ff057819 */ /* 0x000fc80000011602 */
[----:B------:R-:W-:-:S05]  /*28e0*/  LOP3.LUT R5, R5, 0xff, RZ, 0xc0, !PT ;  /* 0x000000ff05057812 */ /* 0x000fca00078ec0ff */
[----:B------:R-:W-:-:S05]  /*28f0*/  IMAD.IADD R14, R5, 0x1, R9 ;  /* 0x00000001050e7824 */ /* 0x000fca00078e0209 */
[----:B------:R-:W-:-:S04]  /*2900*/  IADD3 R5, PT, PT, R14, -0x1, RZ ;  /* 0xffffffff0e057810 */ /* 0x000fc80007ffe0ff */
[----:B------:R-:W-:-:S13]  /*2910*/  ISETP.GE.U32.AND P0, PT, R5, 0xfe, PT ;  /* 0x000000fe0500780c */ /* 0x000fda0003f06070 */
[----:B------:R-:W-:Y:S05]  /*2920*/  @!P0 BRA `(.L_x_43) ;  /* 0x0000000000808947 */ /* 0x000fea0003800000 */
[----:B------:R-:W-:-:S13]  /*2930*/  ISETP.GT.AND P0, PT, R14, 0xfe, PT ;  /* 0x000000fe0e00780c */ /* 0x000fda0003f04270 */
[----:B------:R-:W-:Y:S05]  /*2940*/  @P0 BRA `(.L_x_44) ;  /* 0x00000000006c0947 */ /* 0x000fea0003800000 */
[----:B------:R-:W-:-:S13]  /*2950*/  ISETP.GE.AND P0, PT, R14, 0x1, PT ;  /* 0x000000010e00780c */ /* 0x000fda0003f06270 */
[----:B------:R-:W-:Y:S05]  /*2960*/  @P0 BRA `(.L_x_45) ;  /* 0x0000000000980947 */ /* 0x000fea0003800000 */
[----:B------:R-:W-:Y:S02]  /*2970*/  ISETP.GE.AND P0, PT, R14, -0x18, PT ;  /* 0xffffffe80e00780c */ /* 0x000fe40003f06270 */
[----:B------:R-:W-:-:S11]  /*2980*/  LOP3.LUT R2, R2, 0x80000000, RZ, 0xc0, !PT ;  /* 0x8000000002027812 */ /* 0x000fd600078ec0ff */
[----:B------:R-:W-:Y:S05]  /*2990*/  @!P0 BRA `(.L_x_45) ;  /* 0x00000000008c8947 */ /* 0x000fea0003800000 */
[CCC-:B------:R-:W-:Y:S01]  /*29a0*/  FFMA.RZ R5, R11.reuse, R13.reuse, R12.reuse ;  /* 0x0000000d0b057223 */ /* 0x1c0fe2000000c00c */
[-CC-:B------:R-:W-:Y:S01]  /*29b0*/  FFMA.RM R10, R11, R13.reuse, R12.reuse ;  /* 0x0000000d0b0a7223 */ /* 0x180fe2000000400c */
[C---:B------:R-:W-:Y:S02]  /*29c0*/  ISETP.NE.AND P2, PT, R14.reuse, RZ, PT ;  /* 0x000000ff0e00720c */ /* 0x040fe40003f45270 */
[C---:B------:R-:W-:Y:S02]  /*29d0*/  ISETP.NE.AND P1, PT, R14.reuse, RZ, PT ;  /* 0x000000ff0e00720c */ /* 0x040fe40003f25270 */
[----:B------:R-:W-:Y:S01]  /*29e0*/  LOP3.LUT R7, R5, 0x7fffff, RZ, 0xc0, !PT ;  /* 0x007fffff05077812 */ /* 0x000fe200078ec0ff */
[----:B------:R-:W-:Y:S01]  /*29f0*/  FFMA.RP R5, R11, R13, R12 ;  /* 0x0000000d0b057223 */ /* 0x000fe2000000800c */
[C---:B------:R-:W-:Y:S01]  /*2a00*/  VIADD R12, R14.reuse, 0x20 ;  /* 0x000000200e0c7836 */ /* 0x040fe20000000000 */
[----:B------:R-:W-:Y:S02]  /*2a10*/  IADD3 R9, PT, PT, -R14, RZ, RZ ;  /* 0x000000ff0e097210 */ /* 0x000fe40007ffe1ff */
[----:B------:R-:W-:-:S02]  /*2a20*/  LOP3.LUT R7, R7, 0x800000, RZ, 0xfc, !PT ;  /* 0x0080000007077812 */ /* 0x000fc400078efcff */
[----:B------:R-:W-:Y:S02]  /*2a30*/  FSETP.NEU.FTZ.AND P0, PT, R5, R10, PT ;  /* 0x0000000a0500720b */ /* 0x000fe40003f1d000 */
[----:B------:R-:W-:Y:S02]  /*2a40*/  SHF.L.U32 R12, R7, R12, RZ ;  /* 0x0000000c070c7219 */ /* 0x000fe400000006ff */
[----:B------:R-:W-:Y:S02]  /*2a50*/  SEL R10, R9, RZ, P2 ;  /* 0x000000ff090a7207 */ /* 0x000fe40001000000 */
[----:B------:R-:W-:Y:S02]  /*2a60*/  ISETP.NE.AND P1, PT, R12, RZ, P1 ;  /* 0x000000ff0c00720c */ /* 0x000fe40000f25270 */
[----:B------:R-:W-:Y:S02]  /*2a70*/  SHF.R.U32.HI R10, RZ, R10, R7 ;  /* 0x0000000aff0a7219 */ /* 0x000fe40000011607 */
[----:B------:R-:W-:-:S02]  /*2a80*/  PLOP3.LUT P0, PT, P0, P1, PT, 0xf8, 0x8f ;  /* 0x00000000008f781c */ /* 0x000fc40000703f70 */
[----:B------:R-:W-:Y:S02]  /*2a90*/  SHF.R.U32.HI R12, RZ, 0x1, R10 ;  /* 0x00000001ff0c7819 */ /* 0x000fe4000001160a */
[----:B------:R-:W-:-:S04]  /*2aa0*/  SEL R5, RZ, 0x1, !P0 ;  /* 0x00000001ff057807 */ /* 0x000fc80004000000 */
[----:B------:R-:W-:-:S04]  /*2ab0*/  LOP3.LUT R5, R5, 0x1, R12, 0xf8, !PT ;  /* 0x0000000105057812 */ /* 0x000fc800078ef80c */
[----:B------:R-:W-:-:S05]  /*2ac0*/  LOP3.LUT R5, R5, R10, RZ, 0xc0, !PT ;  /* 0x0000000a05057212 */ /* 0x000fca00078ec0ff */
[----:B------:R-:W-:-:S05]  /*2ad0*/  IMAD.IADD R5, R12, 0x1, R5 ;  /* 0x000000010c057824 */ /* 0x000fca00078e0205 */
[----:B------:R-:W-:Y:S01]  /*2ae0*/  LOP3.LUT R2, R5, R2, RZ, 0xfc, !PT ;  /* 0x0000000205027212 */ /* 0x000fe200078efcff */
[----:B------:R-:W-:Y:S06]  /*2af0*/  BRA `(.L_x_45) ;  /* 0x0000000000347947 */ /* 0x000fec0003800000 */
.L_x_44:
[----:B------:R-:W-:-:S04]  /*2b00*/  LOP3.LUT R2, R2, 0x80000000, RZ, 0xc0, !PT ;  /* 0x8000000002027812 */ /* 0x000fc800078ec0ff */
[----:B------:R-:W-:Y:S01]  /*2b10*/  LOP3.LUT R2, R2, 0x7f800000, RZ, 0xfc, !PT ;  /* 0x7f80000002027812 */ /* 0x000fe200078efcff */
[----:B------:R-:W-:Y:S06]  /*2b20*/  BRA `(.L_x_45) ;  /* 0x0000000000287947 */ /* 0x000fec0003800000 */
.L_x_43:
[----:B------:R-:W-:Y:S01]  /*2b30*/  LEA R2, R9, R2, 0x17 ;  /* 0x0000000209027211 */ /* 0x000fe200078eb8ff */
[----:B------:R-:W-:Y:S06]  /*2b40*/  BRA `(.L_x_45) ;  /* 0x0000000000207947 */ /* 0x000fec0003800000 */
.L_x_42:
[----:B------:R-:W-:-:S04]  /*2b50*/  LOP3.LUT R2, R10, 0x80000000, R7, 0x48, !PT ;  /* 0x800000000a027812 */ /* 0x000fc800078e4807 */
[----:B------:R-:W-:Y:S01]  /*2b60*/  LOP3.LUT R2, R2, 0x7f800000, RZ, 0xfc, !PT ;  /* 0x7f80000002027812 */ /* 0x000fe200078efcff */
[----:B------:R-:W-:Y:S06]  /*2b70*/  BRA `(.L_x_45) ;  /* 0x0000000000147947 */ /* 0x000fec0003800000 */
.L_x_41:
[----:B------:R-:W-:Y:S01]  /*2b80*/  LOP3.LUT R2, R10, 0x80000000, R7, 0x48, !PT ;  /* 0x800000000a027812 */ /* 0x000fe200078e4807 */
[----:B------:R-:W-:Y:S06]  /*2b90*/  BRA `(.L_x_45) ;  /* 0x00000000000c7947 */ /* 0x000fec0003800000 */
.L_x_40:
[----:B------:R-:W0:Y:S01]  /*2ba0*/  MUFU.RSQ R2, -QNAN ;  /* 0xffc0000000027908 */ /* 0x000e220000001400 */
[----:B------:R-:W-:Y:S05]  /*2bb0*/  BRA `(.L_x_45) ;  /* 0x0000000000047947 */ /* 0x000fea0003800000 */
.L_x_39:
[----:B------:R-:W-:-:S07]  /*2bc0*/  FADD.FTZ R2, R2, 10 ;  /* 0x4120000002027421 */ /* 0x000fce0000010000 */
.L_x_45:
[----:B------:R-:W-:-:S04]  /*2bd0*/  IMAD.MOV.U32 R9, RZ, RZ, 0x0 ;  /* 0x00000000ff097424 */ /* 0x000fc800078e00ff */
[----:B0-----:R-:W-:Y:S05]  /*2be0*/  RET.REL.NODEC R8 `(find_best_pass_point) ;  /* 0xffffffd408047950 */ /* 0x001fea0003c3ffff */
.L_x_46:
[----:B------:R-:W-:-:S00]  /*2bf0*/  BRA `(.L_x_46) ;  /* 0xfffffffc00fc7947 */ /* 0x000fc0000383ffff */
[----:B------:R-:W-:-:S00]  /*2c00*/  NOP ;  /* 0x0000000000007918 */ /* 0x000fc00000000000 */
[----:B------:R-:W-:-:S00]  /*2c10*/  NOP ;  /* 0x0000000000007918 */ /* 0x000fc00000000000 */
[----:B------:R-:W-:-:S00]  /*2c20*/  NOP ;  /* 0x0000000000007918 */ /* 0x000fc00000000000 */
[----:B------:R-:W-:-:S00]  /*2c30*/  NOP ;  /* 0x0000000000007918 */ /* 0x000fc00000000000 */
[----:B------:R-:W-:-:S00]  /*2c40*/  NOP ;  /* 0x0000000000007918 */ /* 0x000fc00000000000 */
[----:B------:R-:W-:-:S00]  /*2c50*/  NOP ;  /* 0x0000000000007918 */ /* 0x000fc00000000000 */
[----:B------:R-:W-:-:S00]  /*2c60*/  NOP ;  /* 0x0000000000007918 */ /* 0x000fc00000000000 */
[----:B------:R-:W-:-:S00]  /*2c70*/  NOP ;  /* 0x0000000000007918 */ /* 0x000fc00000000000 */
.L_x_98:


//--------------------- .text.find_global_min     --------------------------
	.section	.text.find_global_min,"ax",@progbits
	.align	128
        .global         find_global_min
        .type           find_global_min,@function
        .size           find_global_min,(.L_x_102 - find_global_min)
        .other          find_global_min,@"STO_CUDA_ENTRY STV_DEFAULT"
find_global_min:
.text.find_global_min:
[----:B------:R-:W0:Y:S01]  /*0000*/  LDC R1, c[0x0][0x37c] ;  /* 0x0000df00ff017b82 */ /* 0x000e220000000800 */
[----:B------:R-:W1:Y:S01]  /*0010*/  LDCU UR4, c[0x0][0x398] ;  /* 0x00007300ff0477ac */ /* 0x000e620008000800 */
[----:B0-----:R-:W-:Y:S02]  /*0020*/  VIADD R1, R1, 0xfffffff0 ;  /* 0xfffffff001017836 */ /* 0x001fe40000000000 */
[----:B------:R-:W-:Y:S02]  /*0030*/  HFMA2 R9, -RZ, RZ, 3.00390625, -0.00853729248046875 ;  /* 0x4202a05fff097431 */ /* 0x000fe400000001ff */
[----:B------:R-:W-:Y:S01]  /*0040*/  IMAD.MOV.U32 R8, RZ, RZ, 0x20000000 ;  /* 0x20000000ff087424 */ /* 0x000fe200078e00ff */
[----:B------:R-:W0:Y:S01]  /*0050*/  LDCU UR5, c[0x0][0x2f8] ;  /* 0x00005f00ff0577ac */ /* 0x000e220008000800 */
[----:B------:R-:W-:Y:S02]  /*0060*/  IMAD.MOV.U32 R2, RZ, RZ, -0x1 ;  /* 0xffffffffff027424 */ /* 0x000fe400078e00ff */
[----:B------:R-:W-:Y:S01]  /*0070*/  IMAD.MOV.U32 R3, RZ, RZ, -0x1 ;  /* 0xffffffffff037424 */ /* 0x000fe200078e00ff */
[----:B------:R-:W2:Y:S01]  /*0080*/  LDCU UR6, c[0x0][0x2fc] ;  /* 0x00005f80ff0677ac */ /* 0x000ea20008000800 */
[----:B------:R-:W3:Y:S01]  /*0090*/  LDCU.64 UR14, c[0x0][0x358] ;  /* 0x00006b00ff0e77ac */ /* 0x000ee20008000a00 */
[----:B-1----:R-:W-:Y:S01]  /*00a0*/  UISETP.GE.AND UP0, UPT, UR4, 0x1, UPT ;  /* 0x000000010400788c */ /* 0x002fe2000bf06270 */
[----:B0-----:R-:W-:-:S04]  /*00b0*/  IADD3 R6, P0, PT, R1, UR5, RZ ;  /* 0x0000000501067c10 */ /* 0x001fc8000ff1e0ff */
[----:B--2---:R-:W-:-:S04]  /*00c0*/  IADD3.X R7, PT, PT, RZ, UR6, RZ, P0, !PT ;  /* 0x00000006ff077c10 */ /* 0x004fc800087fe4ff */
[----:B---3--:R-:W-:Y:S05]  /*00d0*/  BRA.U !UP0, `(.L_x_47) ;  /* 0x0000000908547547 */ /* 0x008fea000b800000 */
[----:B------:R-:W-:Y:S01]  /*00e0*/  UISETP.GE.U32.AND UP1, UPT, UR4, 0x8, UPT ;  /* 0x000000080400788c */ /* 0x000fe2000bf26070 */
[----:B------:R-:W-:Y:S01]  /*00f0*/  IMAD.MOV.U32 R8, RZ, RZ, 0x501502f9 ;  /* 0x501502f9ff087424 */ /* 0x000fe200078e00ff */
[----:B------:R-:W-:Y:S01]  /*0100*/  ULOP3.LUT UR12, UR4, 0x7, URZ, 0xc0, !UPT ;  /* 0x00000007040c7892 */ /* 0x000fe2000f8ec0ff */
[----:B------:R-:W-:Y:S01]  /*0110*/  IMAD.MOV.U32 R0, RZ, RZ, RZ ;  /* 0x000000ffff007224 */ /* 0x000fe200078e00ff */
[----:B------:R-:W-:Y:S01]  /*0120*/  MOV R3, 0xffffffff ;  /* 0xffffffff00037802 */ /* 0x000fe20000000f00 */
[----:B------:R-:W-:Y:S01]  /*0130*/  IMAD.MOV.U32 R2, RZ, RZ, -0x1 ;  /* 0xffffffffff027424 */ /* 0x000fe200078e00ff */
[----:B------:R-:W-:-:S03]  /*0140*/  UISETP.NE.AND UP0, UPT, UR12, URZ, UPT ;  /* 0x000000ff0c00728c */ /* 0x000fc6000bf05270 */
[----:B------:R-:W-:Y:S08]  /*0150*/  BRA.U !UP1, `(.L_x_48) ;  /* 0x0000000109fc7547 */ /* 0x000ff0000b800000 */
[----:B------:R-:W0:Y:S01]  /*0160*/  LDCU.128 UR8, c[0x0][0x380] ;  /* 0x00007000ff0877ac */ /* 0x000e220008000c00 */
[----:B------:R-:W-:Y:S01]  /*0170*/  IMAD.MOV.U32 R8, RZ, RZ, 0x501502f9 ;  /* 0x501502f9ff087424 */ /* 0x000fe200078e00ff */
[----:B------:R-:W-:Y:S01]  /*0180*/  MOV R3, 0xffffffff ;  /* 0xffffffff00037802 */ /* 0x000fe20000000f00 */
[----:B------:R-:W-:-:S06]  /*0190*/  ULOP3.LUT UR4, UR4, 0x7ffffff8, URZ, 0xc0, !UPT ;  /* 0x7ffffff804047892 */ /* 0x000fcc000f8ec0ff */
[----:B------:R-:W-:Y:S01]  /*01a0*/  IMAD.U32 R0, RZ, RZ, UR4 ;  /* 0x00000004ff007e24 */ /* 0x000fe2000f8e00ff */
[----:B0-----:R-:W-:Y:S02]  /*01b0*/  UIADD3 UR7, UP1, UPT, UR8, 0x10, URZ ;  /* 0x0000001008077890 */ /* 0x001fe4000ff3e0ff */
[----:B------:R-:W-:Y:S02]  /*01c0*/  UIADD3 UR5, UP2, UPT, UR10, 0x20, URZ ;  /* 0x000000200a057890 */ /* 0x000fe4000ff5e0ff */
[----:B------:R-:W-:Y:S02]  /*01d0*/  UIADD3.X UR8, UPT, UPT, URZ, UR9, URZ, UP1, !UPT ;  /* 0x00000009ff087290 */ /* 0x000fe40008ffe4ff */
[----:B------:R-:W-:Y:S01]  /*01e0*/  UIADD3.X UR6, UPT, UPT, URZ, UR11, URZ, UP2, !UPT ;  /* 0x0000000bff067290 */ /* 0x000fe200097fe4ff */
[----:B------:R-:W-:Y:S01]  /*01f0*/  IMAD.U32 R4, RZ, RZ, UR7 ;  /* 0x00000007ff047e24 */ /* 0x000fe2000f8e00ff */
[----:B------:R-:W-:Y:S01]  /*0200*/  MOV R9, UR5 ;  /* 0x0000000500097c02 */ /* 0x000fe20008000f00 */
[----:B------:R-:W-:Y:S01]  /*0210*/  UIADD3 UR9, UPT, UPT, -UR4, URZ, URZ ;  /* 0x000000ff04097290 */ /* 0x000fe2000fffe1ff */
[----:B------:R-:W-:-:S02]  /*0220*/  IMAD.U32 R5, RZ, RZ, UR8 ;  /* 0x00000008ff057e24 */ /* 0x000fc4000f8e00ff */
[----:B------:R-:W-:-:S09]  /*0230*/  IMAD.U32 R12, RZ, RZ, UR6 ;  /* 0x00000006ff0c7e24 */ /* 0x000fd2000f8e00ff */
.L_x_49:
[----:B------:R-:W2:Y:S04]  /*0240*/  LDG.E R13, desc[UR14][R4.64+-0x10] ;  /* 0xfffff00e040d7981 */ /* 0x000ea8000c1e1900 */
[----:B------:R-:W3:Y:S01]  /*0250*/  LDG.E R15, desc[UR14][R4.64+-0xc] ;  /* 0xfffff40e040f7981 */ /* 0x000ee2000c1e1900 */
[----:B0-----:R-:W-:Y:S01]  /*0260*/  MOV R10, R9 ;  /* 0x00000009000a7202 */ /* 0x001fe20000000f00 */
[----:B------:R-:W-:Y:S02]  /*0270*/  IMAD.MOV.U32 R11, RZ, RZ, R12 ;  /* 0x000000ffff0b7224 */ /* 0x000fe400078e000c */
[----:B------:R-:W4:Y:S01]  /*0280*/  LDG.E R9, desc[UR14][R4.64+-0x8] ;  /* 0xfffff80e04097981 */ /* 0x000f22000c1e1900 */
[----:B--2---:R-:W-:-:S13]  /*0290*/  FSETP.GEU.AND P0, PT, R13, R8, PT ;  /* 0x000000080d00720b */ /* 0x004fda0003f0e000 */
[----:B-----5:R0:W2:Y:S04]  /*02a0*/  @!P0 LDG.E R2, desc[UR14][R10.64+-0x20] ;  /* 0xffffe00e0a028981 */ /* 0x0200a8000c1e1900 */
[----:B------:R0:W4:Y:S01]  /*02b0*/  @!P0 LDG.E R3, desc[UR14][R10.64+-0x1c] ;  /* 0xffffe40e0a038981 */ /* 0x000122000c1e1900 */
[----:B------:R-:W-:-:S03]  /*02c0*/  @!P0 IMAD.MOV.U32 R8, RZ, RZ, R13 ;  /* 0x000000ffff088224 */ /* 0x000fc600078e000d */
[----:B------:R-:W4:Y:S02]  /*02d0*/  LDG.E R13, desc[UR14][R4.64+-0x4] ;  /* 0xfffffc0e040d7981 */ /* 0x000f24000c1e1900 */
[----:B---3--:R-:W-:-:S13]  /*02e0*/  FSETP.GEU.AND P0, PT, R15, R8, PT ;  /* 0x000000080f00720b */ /* 0x008fda0003f0e000 */
[----:B--2---:R0:W2:Y:S04]  /*02f0*/  @!P0 LDG.E R2, desc[UR14][R10.64+-0x18] ;  /* 0xffffe80e0a028981 */ /* 0x0040a8000c1e1900 */
[----:B----4-:R0:W3:Y:S01]  /*0300*/  @!P0 LDG.E R3, desc[UR14][R10.64+-0x14] ;  /* 0xffffec0e0a038981 */ /* 0x0100e2000c1e1900 */
[----:B------:R-:W-:-:S04]  /*0310*/  @!P0 MOV R8, R15 ;  /* 0x0000000f00088202 */ /* 0x000fc80000000f00 */
[----:B------:R-:W-:-:S13]  /*0320*/  FSETP.GEU.AND P0, PT, R9, R8, PT ;  /* 0x000000080900720b */ /* 0x000fda0003f0e000 */
[----:B--2---:R0:W2:Y:S04]  /*0330*/  @!P0 LDG.E R2, desc[UR14][R10.64+-0x10] ;  /* 0xfffff00e0a028981 */ /* 0x0040a8000c1e1900 */
[----:B---3--:R0:W3:Y:S01]  /*0340*/  @!P0 LDG.E R3, desc[UR14][R10.64+-0xc] ;  /* 0xfffff40e0a038981 */ /* 0x0080e2000c1e1900 */
[----:B------:R-:W-:-:S03]  /*0350*/  @!P0 IMAD.MOV.U32 R8, RZ, RZ, R9 ;  /* 0x000000ffff088224 */ /* 0x000fc600078e0009 */
[----:B------:R-:W4:Y:S02]  /*0360*/  LDG.E R9, desc[UR14][R4.64] ;  /* 0x0000000e04097981 */ /* 0x000f24000c1e1900 */
[----:B------:R-:W-:-:S13]  /*0370*/  FSETP.GEU.AND P0, PT, R13, R8, PT ;  /* 0x000000080d00720b */ /* 0x000fda0003f0e000 */
[----:B--2---:R0:W2:Y:S04]  /*0380*/  @!P0 LDG.E R2, desc[UR14][R10.64+-0x8] ;  /* 0xfffff80e0a028981 */ /* 0x0040a8000c1e1900 */
[----:B---3--:R0:W3:Y:S01]  /*0390*/  @!P0 LDG.E R3, desc[UR14][R10.64+-0x4] ;  /* 0xfffffc0e0a038981 */ /* 0x0080e2000c1e1900 */
[----:B------:R-:W-:-:S03]  /*03a0*/  @!P0 IMAD.MOV.U32 R8, RZ, RZ, R13 ;  /* 0x000000ffff088224 */ /* 0x000fc600078e000d */
[----:B------:R-:W3:Y:S02]  /*03b0*/  LDG.E R13, desc[UR14][R4.64+0x4] ;  /* 0x0000040e040d7981 */ /* 0x000ee4000c1e1900 */
[----:B----4-:R-:W-:-:S13]  /*03c0*/  FSETP.GEU.AND P0, PT, R9, R8, PT ;  /* 0x000000080900720b */ /* 0x010fda0003f0e000 */
[----:B--2---:R0:W2:Y:S04]  /*03d0*/  @!P0 LDG.E R2, desc[UR14][R10.64] ;  /* 0x0000000e0a028981 */ /* 0x0040a8000c1e1900 */
[----:B---3--:R0:W3:Y:S01]  /*03e0*/  @!P0 LDG.E R3, desc[UR14][R10.64+0x4] ;  /* 0x0000040e0a038981 */ /* 0x0080e2000c1e1900 */
[----:B------:R-:W-:-:S03]  /*03f0*/  @!P0 MOV R8, R9 ;  /* 0x0000000900088202 */ /* 0x000fc60000000f00 */
[----:B------:R-:W4:Y:S01]  /*0400*/  LDG.E R9, desc[UR14][R4.64+0x8] ;  /* 0x0000080e04097981 */ /* 0x000f22000c1e1900 */
        /* <DEDUP_REMOVED lines=8> */
[----:B------:R-:W-:-:S05]  /*0490*/  @!P0 IMAD.MOV.U32 R8, RZ, RZ, R9 ;  /* 0x000000ffff088224 */ /* 0x000fca00078e0009 */
[----:B------:R-:W-:Y:S01]  /*04a0*/  FSETP.GEU.AND P0, PT, R13, R8, PT ;  /* 0x000000080d00720b */ /* 0x000fe20003f0e000 */
[----:B------:R-:W-:-:S04]  /*04b0*/  UIADD3 UR9, UPT, UPT, UR9, 0x8, URZ ;  /* 0x0000000809097890 */ /* 0x000fc8000fffe0ff */
[----:B------:R-:W-:-:S08]  /*04c0*/  UISETP.NE.AND UP1, UPT, UR9, URZ, UPT ;  /* 0x000000ff0900728c */ /* 0x000fd0000bf25270 */
[----:B--2---:R0:W5:Y:S04]  /*04d0*/  @!P0 LDG.E R2, desc[UR14][R10.64+0x18] ;  /* 0x0000180e0a028981 */ /* 0x004168000c1e1900 */
[----:B---3--:R0:W5:Y:S01]  /*04e0*/  @!P0 LDG.E R3, desc[UR14][R10.64+0x1c] ;  /* 0x00001c0e0a038981 */ /* 0x008162000c1e1900 */
[----:B------:R-:W-:Y:S02]  /*04f0*/  IADD3 R9, P2, PT, R10, 0x40, RZ ;  /* 0x000000400a097810 */ /* 0x000fe40007f5e0ff */
[----:B------:R-:W-:Y:S01]  /*0500*/  IADD3 R4, P1, PT, R4, 0x20, RZ ;  /* 0x0000002004047810 */ /* 0x000fe20007f3e0ff */
[----:B------:R-:W-:Y:S02]  /*0510*/  @!P0 IMAD.MOV.U32 R8, RZ, RZ, R13 ;  /* 0x000000ffff088224 */ /* 0x000fe400078e000d */
[----:B------:R-:W-:Y:S01]  /*0520*/  IMAD.X R12, RZ, RZ, R11, P2 ;  /* 0x000000ffff0c7224 */ /* 0x000fe200010e060b */
[----:B------:R-:W-:Y:S01]  /*0530*/  IADD3.X R5, PT, PT, RZ, R5, RZ, P1, !PT ;  /* 0x00000005ff057210 */ /* 0x000fe20000ffe4ff */
[----:B------:R-:W-:Y:S08]  /*0540*/  BRA.U UP1, `(.L_x_49) ;  /* 0xfffffffd013c7547 */ /* 0x000ff0000b83ffff */
.L_x_48:
[----:B------:R-:W-:Y:S05]  /*0550*/  BRA.U !UP0, `(.L_x_50) ;  /* 0x0000000508307547 */ /* 0x000fea000b800000 */
[----:B------:R-:W1:Y:S01]  /*0560*/  LDCU UR4, c[0x0][0x398] ;  /* 0x00007300ff0477ac */ /* 0x000e620008000800 */
[----:B------:R-:W-:Y:S02]  /*0570*/  UISETP.GE.U32.AND UP0, UPT, UR12, 0x4, UPT ;  /* 0x000000040c00788c */ /* 0x000fe4000bf06070 */
[----:B-1----:R-:W-:-:S04]  /*0580*/  ULOP3.LUT UR5, UR4, 0x3, URZ, 0xc0, !UPT ;  /* 0x0000000304057892 */ /* 0x002fc8000f8ec0ff */
[----:B------:R-:W-:-:S03]  /*0590*/  UISETP.NE.AND UP1, UPT, UR5, URZ, UPT ;  /* 0x000000ff0500728c */ /* 0x000fc6000bf25270 */
[----:B------:R-:W-:Y:S08]  /*05a0*/  BRA.U !UP0, `(.L_x_51) ;  /* 0x00000001088c7547 */ /* 0x000ff0000b800000 */
[----:B------:R-:W1:Y:S02]  /*05b0*/  LDC.64 R4, c[0x0][0x380] ;  /* 0x0000e000ff047b82 */ /* 0x000e640000000a00 */
[----:B-1----:R-:W-:-:S05]  /*05c0*/  IMAD.WIDE.U32 R4, R0, 0x4, R4 ;  /* 0x0000000400047825 */ /* 0x002fca00078e0004 */
[----:B------:R-:W2:Y:S04]  /*05d0*/  LDG.E R13, desc[UR14][R4.64] ;  /* 0x0000000e040d7981 */ /* 0x000ea8000c1e1900 */
[----:B------:R-:W3:Y:S04]  /*05e0*/  LDG.E R15, desc[UR14][R4.64+0x4] ;  /* 0x0000040e040f7981 */ /* 0x000ee8000c1e1900 */
[----:B------:R-:W4:Y:S01]  /*05f0*/  LDG.E R17, desc[UR14][R4.64+0x8] ;  /* 0x0000080e04117981 */ /* 0x000f22000c1e1900 */
[----:B--2---:R-:W-:-:S13]  /*0600*/  FSETP.GEU.AND P0, PT, R13, R8, PT ;  /* 0x000000080d00720b */ /* 0x004fda0003f0e000 */
[----:B0-----:R-:W0:Y:S01]  /*0610*/  @!P0 LDC.64 R10, c[0x0][0x388] ;  /* 0x0000e200ff0a8b82 */ /* 0x001e220000000a00 */
[----:B------:R-:W-:-:S05]  /*0620*/  @!P0 SHF.L.U32 R9, R0, 0x1, RZ ;  /* 0x0000000100098819 */ /* 0x000fca00000006ff */
[----:B0-----:R-:W-:-:S05]  /*0630*/  @!P0 IMAD.WIDE.U32 R10, R9, 0x4, R10 ;  /* 0x00000004090a8825 */ /* 0x001fca00078e000a */
[----:B-----5:R-:W2:Y:S04]  /*0640*/  @!P0 LDG.E R2, desc[UR14][R10.64] ;  /* 0x0000000e0a028981 */ /* 0x020ea8000c1e1900 */
[----:B------:R0:W4:Y:S01]  /*0650*/  @!P0 LDG.E R3, desc[UR14][R10.64+0x4] ;  /* 0x0000040e0a038981 */ /* 0x000122000c1e1900 */
[----:B------:R-:W-:-:S05]  /*0660*/  @!P0 IMAD.MOV.U32 R8, RZ, RZ, R13 ;  /* 0x000000ffff088224 */ /* 0x000fca00078e000d */
[----:B---3--:R-:W-:-:S13]  /*0670*/  FSETP.GEU.AND P0, PT, R15, R8, PT ;  /* 0x000000080f00720b */ /* 0x008fda0003f0e000 */
[----:B------:R-:W1:Y:S01]  /*0680*/  @!P0 LDC.64 R12, c[0x0][0x388] ;  /* 0x0000e200ff0c8b82 */ /* 0x000e620000000a00 */
[----:B------:R-:W-:-:S05]  /*0690*/  @!P0 LEA R9, R0, 0x2, 0x1 ;  /* 0x0000000200098811 */ /* 0x000fca00078e08ff */
[----:B-1----:R-:W-:-:S05]  /*06a0*/  @!P0 IMAD.WIDE.U32 R12, R9, 0x4, R12 ;  /* 0x00000004090c8825 */ /* 0x002fca00078e000c */
[----:B--2---:R-:W2:Y:S04]  /*06b0*/  @!P0 LDG.E R2, desc[UR14][R12.64] ;  /* 0x0000000e0c028981 */ /* 0x004ea8000c1e1900 */
[----:B----4-:R1:W3:Y:S01]  /*06c0*/  @!P0 LDG.E R3, desc[UR14][R12.64+0x4] ;  /* 0x0000040e0c038981 */ /* 0x0102e2000c1e1900 */
[----:B------:R-:W-:-:S03]  /*06d0*/  @!P0 IMAD.MOV.U32 R8, RZ, RZ, R15 ;  /* 0x000000ffff088224 */ /* 0x000fc600078e000f */
[----:B------:R-:W4:Y:S02]  /*06e0*/  LDG.E R15, desc[UR14][R4.64+0xc] ;  /* 0x00000c0e040f7981 */ /* 0x000f24000c1e1900 */
[----:B------:R-:W-:-:S13]  /*06f0*/  FSETP.GEU.AND P0, PT, R17, R8, PT ;  /* 0x000000081100720b */ /* 0x000fda0003f0e000 */
[----:B0-----:R-:W0:Y:S01]  /*0700*/  @!P0 LDC.64 R10, c[0x0][0x388] ;  /* 0x0000e200ff0a8b82 */ /* 0x001e220000000a00 */
[----:B------:R-:W-:-:S05]  /*0710*/  @!P0 LEA R9, R0, 0x4, 0x1 ;  /* 0x0000000400098811 */ /* 0x000fca00078e08ff */
[----:B0-----:R-:W-:-:S05]  /*0720*/  @!P0 IMAD.WIDE.U32 R10, R9, 0x4, R10 ;  /* 0x00000004090a8825 */ /* 0x001fca00078e000a */
[----:B--2---:R2:W2:Y:S04]  /*0730*/  @!P0 LDG.E R2, desc[UR14][R10.64] ;  /* 0x0000000e0a028981 */ /* 0x0044a8000c1e1900 */
[----:B---3--:R3:W3:Y:S01]  /*0740*/  @!P0 LDG.E R3, desc[UR14][R10.64+0x4] ;  /* 0x0000040e0a038981 */ /* 0x0086e2000c1e1900 */
[----:B------:R-:W-:-:S04]  /*0750*/  @!P0 MOV R8, R17 ;  /* 0x0000001100088202 */ /* 0x000fc80000000f00 */
[----:B----4-:R-:W-:-:S13]  /*0760*/  FSETP.GEU.AND P0, PT, R15, R8, PT ;  /* 0x000000080f00720b */ /* 0x010fda0003f0e000 */
[----:B-1----:R-:W0:Y:S01]  /*0770*/  @!P0 LDC.64 R12, c[0x0][0x388] ;  /* 0x0000e200ff0c8b82 */ /* 0x002e220000000a00 */
[----:B------:R-:W-:-:S05]  /*0780*/  @!P0 LEA R9, R0, 0x6, 0x1 ;  /* 0x0000000600098811 */ /* 0x000fca00078e08ff */
[----:B0-----:R-:W-:-:S05]  /*0790*/  @!P0 IMAD.WIDE.U32 R4, R9, 0x4, R12 ;  /* 0x0000000409048825 */ /* 0x001fca00078e000c */
[----:B--2---:R1:W5:Y:S04]  /*07a0*/  @!P0 LDG.E R2, desc[UR14][R4.64] ;  /* 0x0000000e04028981 */ /* 0x004368000c1e1900 */
[----:B---3--:R1:W5:Y:S01]  /*07b0*/  @!P0 LDG.E R3, desc[UR14][R4.64+0x4] ;  /* 0x0000040e04038981 */ /* 0x008362000c1e1900 */
[----:B------:R-:W-:Y:S02]  /*07c0*/  @!P0 IMAD.MOV.U32 R8, RZ, RZ, R15 ;  /* 0x000000ffff088224 */ /* 0x000fe400078e000f */
[----:B------:R-:W-:-:S07]  /*07d0*/  VIADD R0, R0, 0x4 ;  /* 0x0000000400007836 */ /* 0x000fce0000000000 */
.L_x_51:
[----:B------:R-:W-:Y:S05]  /*07e0*/  BRA.U !UP1, `(.L_x_50) ;  /* 0x00000001098c7547 */ /* 0x000fea000b800000 */
[----:B------:R-:W-:Y:S02]  /*07f0*/  UISETP.NE.AND UP0, UPT, UR5, 0x1, UPT ;  /* 0x000000010500788c */ /* 0x000fe4000bf05270 */
[----:B------:R-:W-:-:S04]  /*0800*/  ULOP3.LUT UR4, UR4, 0x1, URZ, 0xc0, !UPT ;  /* 0x0000000104047892 */ /* 0x000fc8000f8ec0ff */
[----:B------:R-:W-:-:S03]  /*0810*/  UISETP.NE.U32.AND UP1, UPT, UR4, 0x1, UPT ;  /* 0x000000010400788c */ /* 0x000fc6000bf25070 */
[----:B------:R-:W-:Y:S08]  /*0820*/  BRA.U !UP0, `(.L_x_52) ;  /* 0x00000001084c7547 */ /* 0x000ff0000b800000 */
[----:B-1----:R-:W1:Y:S02]  /*0830*/  LDC.64 R4, c[0x0][0x380] ;  /* 0x0000e000ff047b82 */ /* 0x002e640000000a00 */
[----:B-1----:R-:W-:-:S05]  /*0840*/  IMAD.WIDE.U32 R4, R0, 0x4, R4 ;  /* 0x0000000400047825 */ /* 0x002fca00078e0004 */
[----:B------:R-:W2:Y:S04]  /*0850*/  LDG.E R9, desc[UR14][R4.64] ;  /* 0x0000000e04097981 */ /* 0x000ea8000c1e1900 */
[----:B------:R-:W3:Y:S01]  /*0860*/  LDG.E R15, desc[UR14][R4.64+0x4] ;  /* 0x0000040e040f7981 */ /* 0x000ee2000c1e1900 */
[----:B--2---:R-:W-:-:S13]  /*0870*/  FSETP.GEU.AND P0, PT, R9, R8, PT ;  /* 0x000000080900720b */ /* 0x004fda0003f0e000 */
[----:B0-----:R-:W0:Y:S01]  /*0880*/  @!P0 LDC.64 R10, c[0x0][0x388] ;  /* 0x0000e200ff0a8b82 */ /* 0x001e220000000a00 */
[----:B------:R-:W-:-:S05]  /*0890*/  @!P0 SHF.L.U32 R13, R0, 0x1, RZ ;  /* 0x00000001000d8819 */ /* 0x000fca00000006ff */
[----:B0-----:R-:W-:-:S05]  /*08a0*/  @!P0 IMAD.WIDE.U32 R10, R13, 0x4, R10 ;  /* 0x000000040d0a8825 */ /* 0x001fca00078e000a */
[----:B-----5:R2:W4:Y:S04]  /*08b0*/  @!P0 LDG.E R2, desc[UR14][R10.64] ;  /* 0x0000000e0a028981 */ /* 0x020528000c1e1900 */
[----:B------:R2:W2:Y:S01]  /*08c0*/  @!P0 LDG.E R3, desc[UR14][R10.64+0x4] ;  /* 0x0000040e0a038981 */ /* 0x0004a2000c1e1900 */
[----:B------:R-:W-:-:S05]  /*08d0*/  @!P0 IMAD.MOV.U32 R8, RZ, RZ, R9 ;  /* 0x000000ffff088224 */ /* 0x000fca00078e0009 */
[----:B---3--:R-:W-:-:S13]  /*08e0*/  FSETP.GEU.AND P0, PT, R15, R8, PT ;  /* 0x000000080f00720b */ /* 0x008fda0003f0e000 */
[----:B------:R-:W0:Y:S01]  /*08f0*/  @!P0 LDC.64 R12, c[0x0][0x388] ;  /* 0x0000e200ff0c8b82 */ /* 0x000e220000000a00 */
[----:B------:R-:W-:-:S05]  /*0900*/  @!P0 LEA R9, R0, 0x2, 0x1 ;  /* 0x0000000200098811 */ /* 0x000fca00078e08ff */
[----:B0-----:R-:W-:-:S05]  /*0910*/  @!P0 IMAD.WIDE.U32 R12, R9, 0x4, R12 ;  /* 0x00000004090c8825 */ /* 0x001fca00078e000c */
[----:B----4-:R3:W5:Y:S04]  /*0920*/  @!P0 LDG.E R2, desc[UR14][R12.64] ;  /* 0x0000000e0c028981 */ /* 0x010768000c1e1900 */
[----:B--2---:R3:W5:Y:S01]  /*0930*/  @!P0 LDG.E R3, desc[UR14][R12.64+0x4] ;  /* 0x0000040e0c038981 */ /* 0x004762000c1e1900 */
[----:B------:R-:W-:Y:S01]  /*0940*/  @!P0 IMAD.MOV.U32 R8, RZ, RZ, R15 ;  /* 0x000000ffff088224 */ /* 0x000fe200078e000f */
[----:B------:R-:W-:-:S07]  /*0950*/  IADD3 R0, PT, PT, R0, 0x2, RZ ;  /* 0x0000000200007810 */ /* 0x000fce0007ffe0ff */
.L_x_52:
[----:B------:R-:W-:Y:S05]  /*0960*/  BRA.U UP1, `(.L_x_50) ;  /* 0x00000001012c7547 */ /* 0x000fea000b800000 */
[----:B-1----:R-:W1:Y:S02]  /*0970*/  LDC.64 R4, c[0x0][0x380] ;  /* 0x0000e000ff047b82 */ /* 0x002e640000000a00 */
[----:B-1----:R-:W-:-:S05]  /*0980*/  IMAD.WIDE.U32 R4, R0, 0x4, R4 ;  /* 0x0000000400047825 */ /* 0x002fca00078e0004 */
[----:B------:R-:W2:Y:S02]  /*0990*/  LDG.E R9, desc[UR14][R4.64] ;  /* 0x0000000e04097981 */ /* 0x000ea4000c1e1900 */
[----:B--2---:R-:W-:-:S13]  /*09a0*/  FSETP.GEU.AND P0, PT, R9, R8, PT ;  /* 0x000000080900720b */ /* 0x004fda0003f0e000 */
[----:B------:R-:W-:Y:S05]  /*09b0*/  @P0 BRA `(.L_x_50) ;  /* 0x0000000000180947 */ /* 0x000fea0003800000 */
[----:B------:R-:W1:Y:S01]  /*09c0*/  LDC.64 R4, c[0x0][0x388] ;  /* 0x0000e200ff047b82 */ /* 0x000e620000000a00 */
[----:B-----5:R-:W-:-:S04]  /*09d0*/  IMAD.SHL.U32 R3, R0, 0x2, RZ ;  /* 0x0000000200037824 */ /* 0x020fc800078e00ff */
[----:B-1----:R-:W-:-:S05]  /*09e0*/  IMAD.WIDE.U32 R4, R3, 0x4, R4 ;  /* 0x0000000403047825 */ /* 0x002fca00078e0004 */
[----:B------:R2:W5:Y:S04]  /*09f0*/  LDG.E R2, desc[UR14][R4.64] ;  /* 0x0000000e04027981 */ /* 0x000568000c1e1900 */
[----:B------:R2:W5:Y:S01]  /*0a00*/  LDG.E R3, desc[UR14][R4.64+0x4] ;  /* 0x0000040e04037981 */ /* 0x000562000c1e1900 */
[----:B------:R-:W-:-:S07]  /*0a10*/  MOV R8, R9 ;  /* 0x0000000900087202 */ /* 0x000fce0000000f00 */
.L_x_50:
[----:B------:R-:W4:Y:S02]  /*0a20*/  F2F.F64.F32 R8, R8 ;  /* 0x0000000800087310 */ /* 0x000f240000201800 */
.L_x_47:
[----:B0-----:R-:W0:Y:S01]  /*0a30*/  LDC.64 R10, c[0x0][0x390] ;  /* 0x0000e400ff0a7b82 */ /* 0x001e220000000a00 */
[----:B-----5:R-:W-:Y:S01]  /*0a40*/  I2FP.F32.S32 R0, R2 ;  /* 0x0000000200007245 */ /* 0x020fe20000201400 */
[----:B----4-:R4:W-:Y:S01]  /*0a50*/  STL.64 [R1], R8 ;  /* 0x0000000801007387 */ /* 0x0109e20000100a00 */
[----:B---3--:R-:W-:Y:S01]  /*0a60*/  I2FP.F32.S32 R13, R3 ;  /* 0x00000003000d7245 */ /* 0x008fe20000201400 */
[----:B------:R-:W1:Y:S01]  /*0a70*/  LDCU.64 UR4, c[0x4][0x8] ;  /* 0x01000100ff0477ac */ /* 0x000e620008000a00 */
[----:B------:R-:W-:Y:S01]  /*0a80*/  MOV R12, 0x0 ;  /* 0x00000000000c7802 */ /* 0x000fe20000000f00 */
[----:B------:R4:W-:Y:S03]  /*0a90*/  STL.64 [R1+0x8], R2 ;  /* 0x0000080201007387 */ /* 0x0009e60000100a00 */
[----:B------:R4:W3:Y:S01]  /*0aa0*/  LDC.64 R14, c[0x4][R12] ;  /* 0x010000000c0e7b82 */ /* 0x0008e20000000a00 */
[----:B-12---:R-:W-:Y:S01]  /*0ab0*/  IMAD.U32 R4, RZ, RZ, UR4 ;  /* 0x00000004ff047e24 */ /* 0x006fe2000f8e00ff */
[----:B------:R-:W-:Y:S01]  /*0ac0*/  MOV R5, UR5 ;  /* 0x0000000500057c02 */ /* 0x000fe20008000f00 */
[----:B0-----:R4:W-:Y:S04]  /*0ad0*/  STG.E desc[UR14][R10.64], R0 ;  /* 0x000000000a007986 */ /* 0x0019e8000c10190e */
[----:B------:R4:W-:Y:S02]  /*0ae0*/  STG.E desc[UR14][R10.64+0x4], R13 ;  /* 0x0000040d0a007986 */ /* 0x0009e4000c10190e */
[----:B------:R-:W-:-:S07]  /*0af0*/  LEPC R20, `(.L_x_53) ;  /* 0x000000001014794e */ /* 0x000fce0000000000 */
[----:B---34-:R-:W-:Y:S05]  /*0b00*/  CALL.ABS.NOINC R14 ;  /* 0x000000000e007343 */ /* 0x018fea0003c00000 */
.L_x_53:
[----:B------:R-:W-:Y:S05]  /*0b10*/  EXIT ;  /* 0x000000000000794d */ /* 0x000fea0003800000 */
.L_x_54:
        /* <DEDUP_REMOVED lines=14> */
.L_x_102:


//--------------------- .text.find_block_min      --------------------------
	.section	.text.find_block_min,"ax",@progbits
	.align	128
        .global         find_block_min
        .type           find_block_min,@function
        .size           find_block_min,(.L_x_100 - find_block_min)
        .other          find_block_min,@"STO_CUDA_ENTRY STV_DEFAULT"
find_block_min:
.text.find_block_min:
[----:B------:R-:W-:Y:S01]  /*0000*/  LDC R1, c[0x0][0x37c] ;  /* 0x0000df00ff017b82 */ /* 0x000fe20000000800 */
[----:B------:R-:W0:Y:S01]  /*0010*/  S2R R2, SR_CTAID.X ;  /* 0x0000000000027919 */ /* 0x000e220000002500 */
[----:B------:R-:W0:Y:S01]  /*0020*/  LDCU UR13, c[0x0][0x360] ;  /* 0x00006c00ff0d77ac */ /* 0x000e220008000800 */
[----:B------:R-:W-:Y:S01]  /*0030*/  BSSY.RECONVERGENT B0, `(.L_x_55) ;  /* 0x00000eb000007945 */ /* 0x000fe20003800200 */
[----:B------:R-:W-:Y:S01]  /*0040*/  HFMA2 R0, -RZ, RZ, 32.65625, 4.5359134674072265625e-05 ;  /* 0x501502f9ff007431 */ /* 0x000fe200000001ff */
[----:B------:R-:W0:Y:S01]  /*0050*/  S2R R3, SR_TID.X ;  /* 0x0000000000037919 */ /* 0x000e220000002100 */
[----:B------:R-:W1:Y:S01]  /*0060*/  LDCU UR4, c[0x0][0x3a0] ;  /* 0x00007400ff0477ac */ /* 0x000e620008000800 */
[----:B------:R-:W-:Y:S01]  /*0070*/  IMAD.MOV.U32 R5, RZ, RZ, -0x1 ;  /* 0xffffffffff057424 */ /* 0x000fe200078e00ff */
[----:B------:R-:W-:Y:S01]  /*0080*/  MOV R6, 0xffffffff ;  /* 0xffffffff00067802 */ /* 0x000fe20000000f00 */
[----:B------:R-:W2:Y:S01]  /*0090*/  LDCU.64 UR14, c[0x0][0x358] ;  /* 0x00006b00ff0e77ac */ /* 0x000ea20008000a00 */
[----:B0-----:R-:W-:-:S05]  /*00a0*/  IMAD R4, R2, UR13, R3 ;  /* 0x0000000d02047c24 */ /* 0x001fca000f8e0203 */
[----:B-1----:R-:W-:-:S13]  /*00b0*/  ISETP.GE.AND P0, PT, R4, UR4, PT ;  /* 0x0000000404007c0c */ /* 0x002fda000bf06270 */
[----:B--2---:R-:W-:Y:S05]  /*00c0*/  @P0 BRA `(.L_x_56) ;  /* 0x0000000c00840947 */ /* 0x004fea0003800000 */
[----:B------:R-:W0:Y:S02]  /*00d0*/  LDC.64 R6, c[0x0][0x388] ;  /* 0x0000e200ff067b82 */ /* 0x000e240000000a00 */
[----:B0-----:R-:W2:Y:S01]  /*00e0*/  LDG.E R0, desc[UR14][R6.64] ;  /* 0x0000000e06007981 */ /* 0x001ea2000c1e1900 */
[----:B------:R-:W-:Y:S01]  /*00f0*/  MOV R5, 0x42c80000 ;  /* 0x42c8000000057802 */ /* 0x000fe20000000f00 */
[----:B------:R-:W-:-:S04]  /*0100*/  IMAD.MOV.U32 R8, RZ, RZ, 0x3c23d70a ;  /* 0x3c23d70aff087424 */ /* 0x000fc800078e00ff */
[----:B------:R-:W-:-:S04]  /*0110*/  FFMA R5, R8, -R5, 1 ;  /* 0x3f80000008057423 */ /* 0x000fc80000000805 */
[----:B------:R-:W-:Y:S01]  /*0120*/  FFMA R5, R5, R8, 0.0099999997764825820923 ;  /* 0x3c23d70a05057423 */ /* 0x000fe20000000008 */
[----:B--2---:R-:W0:Y:S03]  /*0130*/  FCHK P0, R0, 100 ;  /* 0x42c8000000007902 */ /* 0x004e260000000000 */
[----:B------:R-:W-:-:S04]  /*0140*/  FFMA R8, R0, R5, RZ ;  /* 0x0000000500087223 */ /* 0x000fc800000000ff */
[----:B------:R-:W-:-:S04]  /*0150*/  FFMA R9, R8, -100, R0 ;  /* 0xc2c8000008097823 */ /* 0x000fc80000000000 */
[----:B------:R-:W-:Y:S01]  /*0160*/  FFMA R10, R5, R9, R8 ;  /* 0x00000009050a7223 */ /* 0x000fe20000000008 */
[----:B0-----:R-:W-:Y:S06]  /*0170*/  @!P0 BRA `(.L_x_57) ;  /* 0x00000000000c8947 */ /* 0x001fec0003800000 */
[----:B------:R-:W-:-:S07]  /*0180*/  MOV R6, 0x1a0 ;  /* 0x000001a000067802 */ /* 0x000fce0000000f00 */
[----:B------:R-:W-:Y:S05]  /*0190*/  CALL.REL.NOINC `($__internal_3_$__cuda_sm3x_div_rn_noftz_f32_slowpath) ;  /* 0x0000001400cc7944 */ /* 0x000fea0003c00000 */
[----:B------:R-:W-:-:S07]  /*01a0*/  IMAD.MOV.U32 R10, RZ, RZ, R0 ;  /* 0x000000ffff0a7224 */ /* 0x000fce00078e0000 */
.L_x_57:
[----:B------:R-:W0:Y:S02]  /*01b0*/  LDC.64 R6, c[0x0][0x380] ;  /* 0x0000e000ff067b82 */ /* 0x000e240000000a00 */
[----:B0-----:R-:W2:Y:S04]  /*01c0*/  LDG.E R5, desc[UR14][R6.64+0x4] ;  /* 0x0000040e06057981 */ /* 0x001ea8000c1e1900 */
[----:B------:R0:W3:Y:S01]  /*01d0*/  LDG.E R0, desc[UR14][R6.64] ;  /* 0x0000000e06007981 */ /* 0x0000e2000c1e1900 */
[----:B------:R-:W1:Y:S01]  /*01e0*/  F2I.TRUNC.NTZ R17, R10 ;  /* 0x0000000a00117305 */ /* 0x000e62000020f100 */
[----:B------:R-:W-:Y:S01]  /*01f0*/  BSSY.RECONVERGENT B1, `(.L_x_58) ;  /* 0x0000030000017945 */ /* 0x000fe20003800200 */
[----:B0-----:R-:W-:Y:S02]  /*0200*/  IABS R6, R4 ;  /* 0x0000000400067213 */ /* 0x001fe40000000000 */
[----:B-1----:R-:W-:-:S02]  /*0210*/  IABS R13, R17 ;  /* 0x00000011000d7213 */ /* 0x002fc40000000000 */
[----:B------:R-:W-:Y:S02]  /*0220*/  IABS R7, R17 ;  /* 0x0000001100077213 */ /* 0x000fe40000000000 */
[----:B------:R-:W0:Y:S03]  /*0230*/  I2F.RP R11, R13 ;  /* 0x0000000d000b7306 */ /* 0x000e260000209400 */
[----:B------:R-:W-:-:S05]  /*0240*/  IMAD.MOV R7, RZ, RZ, -R7 ;  /* 0x000000ffff077224 */ /* 0x000fca00078e0a07 */
[----:B0-----:R-:W0:Y:S02]  /*0250*/  MUFU.RCP R11, R11 ;  /* 0x0000000b000b7308 */ /* 0x001e240000001000 */
[----:B0-----:R-:W-:-:S06]  /*0260*/  IADD3 R8, PT, PT, R11, 0xffffffe, RZ ;  /* 0x0ffffffe0b087810 */ /* 0x001fcc0007ffe0ff */
[----:B------:R0:W1:Y:S02]  /*0270*/  F2I.FTZ.U32.TRUNC.NTZ R9, R8 ;  /* 0x0000000800097305 */ /* 0x000064000021f000 */
[----:B0-----:R-:W-:Y:S02]  /*0280*/  HFMA2 R8, -RZ, RZ, 0, 0 ;  /* 0x00000000ff087431 */ /* 0x001fe400000001ff */
[----:B-1----:R-:W-:-:S04]  /*0290*/  IMAD.MOV R12, RZ, RZ, -R9 ;  /* 0x000000ffff0c7224 */ /* 0x002fc800078e0a09 */
        /* <DEDUP_REMOVED lines=18> */
[----:B------:R-:W-:Y:S02]  /*03c0*/  IMAD R6, R6, 0x64, RZ ;  /* 0x0000006406067824 */ /* 0x000fe400078e02ff */
[----:B--2---:R-:W-:-:S03]  /*03d0*/  FADD R7, -R4, R5 ;  /* 0x0000000504077221 */ /* 0x004fc60000000100 */
[----:B------:R-:W-:Y:S01]  /*03e0*/  I2FP.F32.S32 R5, R6 ;  /* 0x0000000600057245 */ /* 0x000fe20000201400 */
[----:B------:R-:W-:-:S04]  /*03f0*/  FMUL R7, R7, R7 ;  /* 0x0000000707077220 */ /* 0x000fc80000400000 */
[----:B---3--:R-:W-:-:S04]  /*0400*/  FADD R0, -R5, R0 ;  /* 0x0000000005007221 */ /* 0x008fc80000000100 */
[----:B------:R-:W-:-:S04]  /*0410*/  FFMA R7, R0, R0, R7 ;  /* 0x0000000000077223 */ /* 0x000fc80000000007 */
[----:B------:R-:W-:Y:S01]  /*0420*/  VIADD R6, R7, 0xf3000000 ;  /* 0xf300000007067836 */ /* 0x000fe20000000000 */
[----:B------:R0:W1:Y:S04]  /*0430*/  MUFU.RSQ R0, R7 ;  /* 0x0000000700007308 */ /* 0x0000680000001400 */
[----:B------:R-:W-:-:S13]  /*0440*/  ISETP.GT.U32.AND P0, PT, R6, 0x727fffff, PT ;  /* 0x727fffff0600780c */ /* 0x000fda0003f04070 */
[----:B01----:R-:W-:Y:S05]  /*0450*/  @!P0 BRA `(.L_x_59) ;  /* 0x0000000000148947 */ /* 0x003fea0003800000 */
[----:B------:R-:W-:Y:S02]  /*0460*/  MOV R0, R7 ;  /* 0x0000000700007202 */ /* 0x000fe40000000f00 */
[----:B------:R-:W-:-:S07]  /*0470*/  MOV R12, 0x490 ;  /* 0x00000490000c7802 */ /* 0x000fce0000000f00 */
[----:B------:R-:W-:Y:S05]  /*0480*/  CALL.REL.NOINC `($__internal_2_$__cuda_sm20_sqrt_rn_f32_slowpath) ;  /* 0x0000001000b87944 */ /* 0x000fea0003c00000 */
[----:B------:R-:W-:Y:S01]  /*0490*/  IMAD.MOV.U32 R6, RZ, RZ, R7 ;  /* 0x000000ffff067224 */ /* 0x000fe200078e0007 */
[----:B------:R-:W-:Y:S06]  /*04a0*/  BRA `(.L_x_60) ;  /* 0x0000000000107947 */ /* 0x000fec0003800000 */
.L_x_59:
[----:B------:R-:W-:Y:S01]  /*04b0*/  FMUL.FTZ R6, R7, R0 ;  /* 0x0000000007067220 */ /* 0x000fe20000410000 */
[----:B------:R-:W-:-:S03]  /*04c0*/  FMUL.FTZ R0, R0, 0.5 ;  /* 0x3f00000000007820 */ /* 0x000fc60000410000 */
[----:B------:R-:W-:-:S04]  /*04d0*/  FFMA R7, -R6, R6, R7 ;  /* 0x0000000606077223 */ /* 0x000fc80000000107 */
[----:B------:R-:W-:-:S07]  /*04e0*/  FFMA R6, R7, R0, R6 ;  /* 0x0000000007067223 */ /* 0x000fce0000000006 */
.L_x_60:
[----:B------:R-:W-:Y:S05]  /*04f0*/  BSYNC.RECONVERGENT B1 ;  /* 0x0000000000017941 */ /* 0x000fea0003800200 */
.L_x_58:
[----:B------:R-:W0:Y:S02]  /*0500*/  LDC.64 R8, c[0x0][0x380] ;  /* 0x0000e000ff087b82 */ /* 0x000e240000000a00 */
[----:B0-----:R-:W2:Y:S04]  /*0510*/  LDG.E R7, desc[UR14][R8.64+0xc] ;  /* 0x00000c0e08077981 */ /* 0x001ea8000c1e1900 */
[----:B------:R-:W3:Y:S01]  /*0520*/  LDG.E R0, desc[UR14][R8.64+0x8] ;  /* 0x0000080e08007981 */ /* 0x000ee2000c1e1900 */
[----:B------:R-:W-:Y:S01]  /*0530*/  BSSY.RECONVERGENT B1, `(.L_x_61) ;  /* 0x0000012000017945 */ /* 0x000fe20003800200 */
[----:B------:R-:W-:Y:S01]  /*0540*/  FADD R6, RZ, R6 ;  /* 0x00000006ff067221 */ /* 0x000fe20000000000 */
[----:B--2---:R-:W-:Y:S01]  /*0550*/  FADD R7, -R4, R7 ;  /* 0x0000000704077221 */ /* 0x004fe20000000100 */
[----:B---3--:R-:W-:-:S03]  /*0560*/  FADD R0, -R5, R0 ;  /* 0x0000000005007221 */ /* 0x008fc60000000100 */
[----:B------:R-:W-:-:S04]  /*0570*/  FMUL R7, R7, R7 ;  /* 0x0000000707077220 */ /* 0x000fc80000400000 */
[----:B------:R-:W-:-:S04]  /*0580*/  FFMA R10, R0, R0, R7 ;  /* 0x00000000000a7223 */ /* 0x000fc80000000007 */
[----:B------:R0:W1:Y:S01]  /*0590*/  MUFU.RSQ R11, R10 ;  /* 0x0000000a000b7308 */ /* 0x0000620000001400 */
[----:B------:R-:W-:-:S04]  /*05a0*/  IADD3 R0, PT, PT, R10, -0xd000000, RZ ;  /* 0xf30000000a007810 */ /* 0x000fc80007ffe0ff */
[----:B------:R-:W-:-:S13]  /*05b0*/  ISETP.GT.U32.AND P0, PT, R0, 0x727fffff, PT ;  /* 0x727fffff0000780c */ /* 0x000fda0003f04070 */
[----:B01----:R-:W-:Y:S05]  /*05c0*/  @!P0 BRA `(.L_x_62) ;  /* 0x0000000000108947 */ /* 0x003fea0003800000 */
[----:B------:R-:W-:Y:S01]  /*05d0*/  IMAD.MOV.U32 R0, RZ, RZ, R10 ;  /* 0x000000ffff007224 */ /* 0x000fe200078e000a */
[----:B------:R-:W-:-:S07]  /*05e0*/  MOV R12, 0x600 ;  /* 0x00000600000c7802 */ /* 0x000fce0000000f00 */
[----:B------:R-:W-:Y:S05]  /*05f0*/  CALL.REL.NOINC `($__internal_2_$__cuda_sm20_sqrt_rn_f32_slowpath) ;  /* 0x00000010005c7944 */ /* 0x000fea0003c00000 */
[----:B------:R-:W-:Y:S05]  /*0600*/  BRA `(.L_x_63) ;  /* 0x0000000000107947 */ /* 0x000fea0003800000 */
.L_x_62:
[----:B------:R-:W-:Y:S01]  /*0610*/  FMUL.FTZ R7, R10, R11 ;  /* 0x0000000b0a077220 */ /* 0x000fe20000410000 */
[----:B------:R-:W-:-:S03]  /*0620*/  FMUL.FTZ R8, R11, 0.5 ;  /* 0x3f0000000b087820 */ /* 0x000fc60000410000 */
[----:B------:R-:W-:-:S04]  /*0630*/  FFMA R0, -R7, R7, R10 ;  /* 0x0000000707007223 */ /* 0x000fc8000000010a */
[----:B------:R-:W-:-:S07]  /*0640*/  FFMA R7, R0, R8, R7 ;  /* 0x0000000800077223 */ /* 0x000fce0000000007 */
.L_x_63:
[----:B------:R-:W-:Y:S05]  /*0650*/  BSYNC.RECONVERGENT B1 ;  /* 0x0000000000017941 */ /* 0x000fea0003800200 */
.L_x_61:
[----:B------:R-:W0:Y:S02]  /*0660*/  LDC.64 R8, c[0x0][0x380] ;  /* 0x0000e000ff087b82 */ /* 0x000e240000000a00 */
[----:B0-----:R-:W2:Y:S04]  /*0670*/  LDG.E R11, desc[UR14][R8.64+0x14] ;  /* 0x0000140e080b7981 */ /* 0x001ea8000c1e1900 */
[----:B------:R-:W3:Y:S01]  /*0680*/  LDG.E R0, desc[UR14][R8.64+0x10] ;  /* 0x0000100e08007981 */ /* 0x000ee2000c1e1900 */
[----:B------:R-:W-:Y:S01]  /*0690*/  BSSY.RECONVERGENT B1, `(.L_x_64) ;  /* 0x0000012000017945 */ /* 0x000fe20003800200 */
[----:B------:R-:W-:Y:S01]  /*06a0*/  FADD R6, R6, R7 ;  /* 0x0000000706067221 */ /* 0x000fe20000000000 */
        /* <DEDUP_REMOVED lines=12> */
.L_x_65:
[----:B------:R-:W-:Y:S01]  /*0770*/  FMUL.FTZ R7, R10, R11 ;  /* 0x0000000b0a077220 */ /* 0x000fe20000410000 */
[----:B------:R-:W-:-:S03]  /*0780*/  FMUL.FTZ R8, R11, 0.5 ;  /* 0x3f0000000b087820 */ /* 0x000fc60000410000 */
[----:B------:R-:W-:-:S04]  /*0790*/  FFMA R0, -R7, R7, R10 ;  /* 0x0000000707007223 */ /* 0x000fc8000000010a */
[----:B------:R-:W-:-:S07]  /*07a0*/  FFMA R7, R0, R8, R7 ;  /* 0x0000000800077223 */ /* 0x000fce0000000007 */
.L_x_66:
[----:B------:R-:W-:Y:S05]  /*07b0*/  BSYNC.RECONVERGENT B1 ;  /* 0x0000000000017941 */ /* 0x000fea0003800200 */
.L_x_64:
        /* <DEDUP_REMOVED lines=17> */
.L_x_68:
[----:B------:R-:W-:Y:S01]  /*08d0*/  FMUL.FTZ R7, R10, R11 ;  /* 0x0000000b0a077220 */ /* 0x000fe20000410000 */
[----:B------:R-:W-:-:S03]  /*08e0*/  FMUL.FTZ R8, R11, 0.5 ;  /* 0x3f0000000b087820 */ /* 0x000fc60000410000 */
[----:B------:R-:W-:-:S04]  /*08f0*/  FFMA R0, -R7, R7, R10 ;  /* 0x0000000707007223 */ /* 0x000fc8000000010a */
[----:B------:R-:W-:-:S07]  /*0900*/  FFMA R7, R0, R8, R7 ;  /* 0x0000000800077223 */ /* 0x000fce0000000007 */
.L_x_69:
[----:B------:R-:W-:Y:S05]  /*0910*/  BSYNC.RECONVERGENT B1 ;  /* 0x0000000000017941 */ /* 0x000fea0003800200 */
.L_x_67:
        /* <DEDUP_REMOVED lines=17> */
.L_x_71:
[----:B------:R-:W-:Y:S01]  /*0a30*/  FMUL.FTZ R7, R10, R11 ;  /* 0x0000000b0a077220 */ /* 0x000fe20000410000 */
[----:B------:R-:W-:-:S03]  /*0a40*/  FMUL.FTZ R8, R11, 0.5 ;  /* 0x3f0000000b087820 */ /* 0x000fc60000410000 */
[----:B------:R-:W-:-:S04]  /*0a50*/  FFMA R0, -R7, R7, R10 ;  /* 0x0000000707007223 */ /* 0x000fc8000000010a */
[----:B------:R-:W-:-:S07]  /*0a60*/  FFMA R7, R0, R8, R7 ;  /* 0x0000000800077223 */ /* 0x000fce0000000007 */
.L_x_72:
[----:B------:R-:W-:Y:S05]  /*0a70*/  BSYNC.RECONVERGENT B1 ;  /* 0x0000000000017941 */ /* 0x000fea0003800200 */
.L_x_70:
        /* <DEDUP_REMOVED lines=17> */
.L_x_74:
[----:B------:R-:W-:Y:S01]  /*0b90*/  FMUL.FTZ R7, R10, R11 ;  /* 0x0000000b0a077220 */ /* 0x000fe20000410000 */
[----:B------:R-:W-:-:S03]  /*0ba0*/  FMUL.FTZ R8, R11, 0.5 ;  /* 0x3f0000000b087820 */ /* 0x000fc60000410000 */
[----:B------:R-:W-:-:S04]  /*0bb0*/  FFMA R0, -R7, R7, R10 ;  /* 0x0000000707007223 */ /* 0x000fc8000000010a */
[----:B------:R-:W-:-:S07]  /*0bc0*/  FFMA R7, R0, R8, R7 ;  /* 0x0000000800077223 */ /* 0x000fce0000000007 */
.L_x_75:
[----:B------:R-:W-:Y:S05]  /*0bd0*/  BSYNC.RECONVERGENT B1 ;  /* 0x0000000000017941 */ /* 0x000fea0003800200 */
.L_x_73:
        /* <DEDUP_REMOVED lines=17> */
.L_x_77:
[----:B------:R-:W-:Y:S01]  /*0cf0*/  FMUL.FTZ R7, R10, R11 ;  /* 0x0000000b0a077220 */ /* 0x000fe20000410000 */
[----:B------:R-:W-:-:S03]  /*0d00*/  FMUL.FTZ R8, R11, 0.5 ;  /* 0x3f0000000b087820 */ /* 0x000fc60000410000 */
[----:B------:R-:W-:-:S04]  /*0d10*/  FFMA R0, -R7, R7, R10 ;  /* 0x0000000707007223 */ /* 0x000fc8000000010a */
[----:B------:R-:W-:-:S07]  /*0d20*/  FFMA R7, R0, R8, R7 ;  /* 0x0000000800077223 */ /* 0x000fce0000000007 */
.L_x_78:
[----:B------:R-:W-:Y:S05]  /*0d30*/  BSYNC.RECONVERGENT B1 ;  /* 0x0000000000017941 */ /* 0x000fea0003800200 */
.L_x_76:
        /* <DEDUP_REMOVED lines=16> */
[----:B------:R-:W-:Y:S01]  /*0e40*/  MOV R0, R7 ;  /* 0x0000000700007202 */ /* 0x000fe20000000f00 */
[----:B------:R-:W-:Y:S06]  /*0e50*/  BRA `(.L_x_81) ;  /* 0x0000000000107947 */ /* 0x000fec0003800000 */
.L_x_80:
[----:B------:R-:W-:Y:S01]  /*0e60*/  FMUL.FTZ R0, R11, R10 ;  /* 0x0000000a0b007220 */ /* 0x000fe20000410000 */
[----:B------:R-:W-:-:S03]  /*0e70*/  FMUL.FTZ R6, R10, 0.5 ;  /* 0x3f0000000a067820 */ /* 0x000fc60000410000 */
[----:B------:R-:W-:-:S04]  /*0e80*/  FFMA R7, -R0, R0, R11 ;  /* 0x0000000000077223 */ /* 0x000fc8000000010b */
[----:B------:R-:W-:-:S07]  /*0e90*/  FFMA R0, R7, R6, R0 ;  /* 0x0000000607007223 */ /* 0x000fce0000000000 */
.L_x_81:
[----:B------:R-:W-:Y:S05]  /*0ea0*/  BSYNC.RECONVERGENT B1 ;  /* 0x0000000000017941 */ /* 0x000fea0003800200 */
.L_x_79:
[----:B------:R-:W0:Y:S01]  /*0eb0*/  F2I.TRUNC.NTZ R5, R5 ;  /* 0x0000000500057305 */ /* 0x000e22000020f100 */
[----:B------:R-:W-:-:S07]  /*0ec0*/  FADD R0, R13, R0 ;  /* 0x000000000d007221 */ /* 0x000fce0000000000 */
[----:B------:R1:W2:Y:S02]  /*0ed0*/  F2I.TRUNC.NTZ R6, R4 ;  /* 0x0000000400067305 */ /* 0x0002a4000020f100 */
.L_x_56:
[----:B------:R-:W-:Y:S05]  /*0ee0*/  BSYNC.RECONVERGENT B0 ;  /* 0x0000000000007941 */ /* 0x000fea0003800200 */
.L_x_55:
[----:B------:R-:W3:Y:S01]  /*0ef0*/  S2UR UR7, SR_CgaCtaId ;  /* 0x00000000000779c3 */ /* 0x000ee20000008800 */
[----:B------:R-:W-:Y:S01]  /*0f00*/  UMOV UR4, 0x400 ;  /* 0x0000040000047882 */ /* 0x000fe20000000000 */
[----:B------:R-:W-:Y:S01]  /*0f10*/  ISETP.NE.AND P0, PT, R3, RZ, PT ;  /* 0x000000ff0300720c */ /* 0x000fe20003f05270 */
[----:B------:R-:W-:Y:S02]  /*0f20*/  UIADD3 UR5, UPT, UPT, UR4, 0x400, URZ ;  /* 0x0000040004057890 */ /* 0x000fe4000fffe0ff */
[----:B------:R-:W-:Y:S02]  /*0f30*/  UIADD3 UR6, UPT, UPT, UR4, 0x800, URZ ;  /* 0x0000080004067890 */ /* 0x000fe4000fffe0ff */
[----:B---3--:R-:W-:Y:S02]  /*0f40*/  ULEA UR4, UR7, UR4, 0x18 ;  /* 0x0000000407047291 */ /* 0x008fe4000f8ec0ff */
[----:B------:R-:W-:Y:S02]  /*0f50*/  ULEA UR5, UR7, UR5, 0x18 ;  /* 0x0000000507057291 */ /* 0x000fe4000f8ec0ff */
[----:B------:R-:W-:-:S02]  /*0f60*/  ULEA UR6, UR7, UR6, 0x18 ;  /* 0x0000000607067291 */ /* 0x000fc4000f8ec0ff */
[C---:B------:R-:W-:Y:S02]  /*0f70*/  LEA R7, R3.reuse, UR4, 0x2 ;  /* 0x0000000403077c11 */ /* 0x040fe4000f8e10ff */
[C---:B-1----:R-:W-:Y:S02]  /*0f80*/  LEA R4, R3.reuse, UR5, 0x2 ;  /* 0x0000000503047c11 */ /* 0x042fe4000f8e10ff */
[----:B------:R-:W-:Y:S01]  /*0f90*/  LEA R3, R3, UR6, 0x2 ;  /* 0x0000000603037c11 */ /* 0x000fe2000f8e10ff */
[----:B------:R1:W-:Y:S04]  /*0fa0*/  STS [R7], R0 ;  /* 0x0000000007007388 */ /* 0x0003e80000000800 */
[----:B0-----:R1:W-:Y:S04]  /*0fb0*/  STS [R4], R5 ;  /* 0x0000000504007388 */ /* 0x0013e80000000800 */
[----:B--2---:R1:W-:Y:S01]  /*0fc0*/  STS [R3], R6 ;  /* 0x0000000603007388 */ /* 0x0043e20000000800 */
[----:B------:R-:W-:Y:S06]  /*0fd0*/  BAR.SYNC.DEFER_BLOCKING 0x0 ;  /* 0x0000000000007b1d */ /* 0x000fec0000010000 */
[----:B------:R-:W-:Y:S05]  /*0fe0*/  @P0 EXIT ;  /* 0x000000000000094d */ /* 0x000fea0003800000 */
[----:B------:R-:W-:Y:S01]  /*0ff0*/  UISETP.GE.U32.AND UP0, UPT, UR13, 0x8, UPT ;  /* 0x000000080d00788c */ /* 0x000fe2000bf06070 */
[----:B-1----:R-:W-:Y:S01]  /*1000*/  IMAD.MOV.U32 R3, RZ, RZ, 0x501502f9 ;  /* 0x501502f9ff037424 */ /* 0x002fe200078e00ff */
[----:B------:R-:W-:Y:S01]  /*1010*/  MOV R12, 0xffffffff ;  /* 0xffffffff000c7802 */ /* 0x000fe20000000f00 */
[----:B------:R-:W-:Y:S01]  /*1020*/  IMAD.MOV.U32 R13, RZ, RZ, RZ ;  /* 0x000000ffff0d7224 */ /* 0x000fe200078e00ff */
[----:B------:R-:W-:Y:S01]  /*1030*/  MOV R0, 0xffffffff ;  /* 0xffffffff00007802 */ /* 0x000fe20000000f00 */
[----:B------:R-:W-:-:S04]  /*1040*/  ULOP3.LUT UR8, UR13, 0x7, URZ, 0xc0, !UPT ;  /* 0x000000070d087892 */ /* 0x000fc8000f8ec0ff */
        /* <DEDUP_REMOVED lines=10> */
.L_x_83:
[----:B0-----:R-:W0:Y:S01]  /*10f0*/  LDS.128 R4, [UR10+-0x10] ;  /* 0xfffff00aff047984 */ /* 0x001e220008000c00 */
[----:B------:R-:W-:-:S03]  /*1100*/  UIADD3 UR7, UPT, UPT, UR7, 0x8, URZ ;  /* 0x0000000807077890 */ /* 0x000fc6000fffe0ff */
[----:B------:R-:W1:Y:S01]  /*1110*/  LDS.128 R8, [UR10] ;  /* 0x0000000aff087984 */ /* 0x000e620008000c00 */
[----:B------:R-:W-:Y:S02]  /*1120*/  UISETP.NE.AND UP0, UPT, UR7, URZ, UPT ;  /* 0x000000ff0700728c */ /* 0x000fe4000bf05270 */
[----:B------:R-:W-:Y:S01]  /*1130*/  UIADD3 UR10, UPT, UPT, UR10, 0x20, URZ ;  /* 0x000000200a0a7890 */ /* 0x000fe2000fffe0ff */
[----:B0-----:R-:W-:-:S13]  /*1140*/  FSETP.GEU.AND P0, PT, R4, R3, PT ;  /* 0x000000030400720b */ /* 0x001fda0003f0e000 */
[----:B------:R-:W-:Y:S01]  /*1150*/  @!P0 MOV R3, R4 ;  /* 0x0000000400038202 */ /* 0x000fe20000000f00 */
[----:B------:R-:W0:Y:S04]  /*1160*/  @!P0 LDS R0, [UR11+-0x10] ;  /* 0xfffff00bff008984 */ /* 0x000e280008000800 */
[----:B------:R-:W2:Y:S01]  /*1170*/  @!P0 LDS R12, [UR12+-0x10] ;  /* 0xfffff00cff0c8984 */ /* 0x000ea20008000800 */
[----:B------:R-:W-:-:S13]  /*1180*/  FSETP.GEU.AND P0, PT, R5, R3, PT ;  /* 0x000000030500720b */ /* 0x000fda0003f0e000 */
[----:B------:R-:W-:Y:S01]  /*1190*/  @!P0 IMAD.MOV.U32 R3, RZ, RZ, R5 ;  /* 0x000000ffff038224 */ /* 0x000fe200078e0005 */
[----:B------:R-:W3:Y:S04]  /*11a0*/  @!P0 LDS R0, [UR11+-0xc] ;  /* 0xfffff40bff008984 */ /* 0x000ee80008000800 */
[----:B------:R-:W4:Y:S01]  /*11b0*/  @!P0 LDS R12, [UR12+-0xc] ;  /* 0xfffff40cff0c8984 */ /* 0x000f220008000800 */
        /* <DEDUP_REMOVED lines=8> */
[----:B-1----:R-:W-:-:S13]  /*1240*/  FSETP.GEU.AND P0, PT, R8, R3, PT ;  /* 0x000000030800720b */ /* 0x002fda0003f0e000 */
[----:B------:R-:W-:Y:S01]  /*1250*/  @!P0 MOV R3, R8 ;  /* 0x0000000800038202 */ /* 0x000fe20000000f00 */
[----:B------:R-:W1:Y:S04]  /*1260*/  @!P0 LDS R0, [UR11] ;  /* 0x0000000bff008984 */ /* 0x000e680008000800 */
        /* <DEDUP_REMOVED lines=16> */
.L_x_82:
[----:B------:R-:W-:-:S09]  /*1370*/  UISETP.NE.AND UP0, UPT, UR8, URZ, UPT ;  /* 0x000000ff0800728c */ /* 0x000fd2000bf05270 */
        /* <DEDUP_REMOVED lines=16> */
[----:B------:R-:W-:Y:S01]  /*1480*/  @!P0 MOV R3, R7 ;  /* 0x0000000700038202 */ /* 0x000fe20000000f00 */
[----:B------:R1:W0:Y:S04]  /*1490*/  @!P0 LDS R0, [R5+0x4] ;  /* 0x0000040005008984 */ /* 0x0002280000000800 */
[----:B------:R1:W0:Y:S01]  /*14a0*/  @!P0 LDS R12, [R8+0x4] ;  /* 0x00000400080c8984 */ /* 0x0002220000000800 */
[----:B--2---:R-:W-:-:S13]  /*14b0*/  FSETP.GEU.AND P0, PT, R10, R3, PT ;  /* 0x000000030a00720b */ /* 0x004fda0003f0e000 */
[----:B------:R-:W-:Y:S01]  /*14c0*/  @!P0 IMAD.MOV.U32 R3, RZ, RZ, R10 ;  /* 0x000000ffff038224 */ /* 0x000fe200078e000a */
[----:B------:R1:W2:Y:S04]  /*14d0*/  @!P0 LDS R0, [R5+0x8] ;  /* 0x0000080005008984 */ /* 0x0002a80000000800 */
[----:B------:R1:W0:Y:S01]  /*14e0*/  @!P0 LDS R12, [R8+0x8] ;  /* 0x00000800080c8984 */ /* 0x0002220000000800 */
[----:B------:R-:W-:-:S13]  /*14f0*/  FSETP.GEU.AND P0, PT, R11, R3, PT ;  /* 0x000000030b00720b */ /* 0x000fda0003f0e000 */
[----:B------:R1:W0:Y:S01]  /*1500*/  @!P0 LDS R0, [R5+0xc] ;  /* 0x00000c0005008984 */ /* 0x0002220000000800 */
[----:B------:R-:W-:-:S03]  /*1510*/  @!P0 MOV R3, R11 ;  /* 0x0000000b00038202 */ /* 0x000fc60000000f00 */
[----:B---34-:R1:W0:Y:S04]  /*1520*/  @!P0 LDS R12, [R8+0xc] ;  /* 0x00000c00080c8984 */ /* 0x0182280000000800 */
.L_x_85:
[----:B------:R-:W-:Y:S05]  /*1530*/  BRA.U !UP1, `(.L_x_84) ;  /* 0x0000000109687547 */ /* 0x000fea000b800000 */
[----:B------:R-:W-:Y:S02]  /*1540*/  UISETP.NE.AND UP0, UPT, UR7, 0x1, UPT ;  /* 0x000000010700788c */ /* 0x000fe4000bf05270 */
[----:B------:R-:W-:-:S04]  /*1550*/  ULOP3.LUT UR8, UR13, 0x1, URZ, 0xc0, !UPT ;  /* 0x000000010d087892 */ /* 0x000fc8000f8ec0ff */
[----:B------:R-:W-:-:S03]  /*1560*/  UISETP.NE.U32.AND UP1, UPT, UR8, 0x1, UPT ;  /* 0x000000010800788c */ /* 0x000fc6000bf25070 */
[----:B------:R-:W-:Y:S08]  /*1570*/  BRA.U !UP0, `(.L_x_86) ;  /* 0x0000000108347547 */ /* 0x000ff0000b800000 */
[C---:B------:R-:W-:Y:S02]  /*1580*/  LEA R4, R13.reuse, UR4, 0x2 ;  /* 0x000000040d047c11 */ /* 0x040fe4000f8e10ff */
[C---:B------:R-:W-:Y:S02]  /*1590*/  LEA R6, R13.reuse, UR5, 0x2 ;  /* 0x000000050d067c11 */ /* 0x040fe4000f8e10ff */
[C---:B------:R-:W-:Y:S02]  /*15a0*/  LEA R7, R13.reuse, UR6, 0x2 ;  /* 0x000000060d077c11 */ /* 0x040fe4000f8e10ff */
[----:B-1----:R-:W1:Y:S01]  /*15b0*/  LDS.64 R4, [R4] ;  /* 0x0000000004047984 */ /* 0x002e620000000a00 */
[----:B------:R-:W-:Y:S02]  /*15c0*/  IADD3 R13, PT, PT, R13, 0x2, RZ ;  /* 0x000000020d0d7810 */ /* 0x000fe40007ffe0ff */
        /* <DEDUP_REMOVED lines=8> */
.L_x_86:
[----:B------:R-:W-:Y:S05]  /*1650*/  BRA.U UP1, `(.L_x_84) ;  /* 0x0000000101207547 */ /* 0x000fea000b800000 */
[----:B------:R-:W-:-:S06]  /*1660*/  LEA R4, R13, UR4, 0x2 ;  /* 0x000000040d047c11 */ /* 0x000fcc000f8e10ff */
[----:B------:R-:W5:Y:S02]  /*1670*/  LDS R4, [R4] ;  /* 0x0000000004047984 */ /* 0x000f640000000800 */
[----:B-----5:R-:W-:-:S13]  /*1680*/  FSETP.GEU.AND P0, PT, R4, R3, PT ;  /* 0x000000030400720b */ /* 0x020fda0003f0e000 */
[C---:B-1----:R-:W-:Y:S01]  /*1690*/  @!P0 LEA R5, R13.reuse, UR5, 0x2 ;  /* 0x000000050d058c11 */ /* 0x042fe2000f8e10ff */
[----:B------:R-:W-:Y:S01]  /*16a0*/  @!P0 IMAD.MOV.U32 R3, RZ, RZ, R4 ;  /* 0x000000ffff038224 */ /* 0x000fe200078e0004 */
[----:B------:R-:W-:-:S03]  /*16b0*/  @!P0 LEA R13, R13, UR6, 0x2 ;  /* 0x000000060d0d8c11 */ /* 0x000fc6000f8e10ff */
[----:B0-2-4-:R0:W1:Y:S04]  /*16c0*/  @!P0 LDS R0, [R5] ;  /* 0x0000000005008984 */ /* 0x0150680000000800 */
[----:B------:R0:W2:Y:S02]  /*16d0*/  @!P0 LDS R12, [R13] ;  /* 0x000000000d0c8984 */ /* 0x0000a40000000800 */
.L_x_84:
[----:B01----:R-:W0:Y:S01]  /*16e0*/  LDC.64 R4, c[0x0][0x390] ;  /* 0x0000e400ff047b82 */ /* 0x003e220000000a00 */
[----:B------:R-:W-:-:S07]  /*16f0*/  SHF.L.U32 R9, R2, 0x1, RZ ;  /* 0x0000000102097819 */ /* 0x000fce00000006ff */
[----:B---3--:R-:W1:Y:S01]  /*1700*/  LDC.64 R6, c[0x0][0x398] ;  /* 0x0000e600ff067b82 */ /* 0x008e620000000a00 */
[----:B0-----:R-:W-:-:S05]  /*1710*/  IMAD.WIDE.U32 R4, R2, 0x4, R4 ;  /* 0x0000000402047825 */ /* 0x001fca00078e0004 */
[----:B------:R-:W-:Y:S01]  /*1720*/  STG.E desc[UR14][R4.64], R3 ;  /* 0x0000000304007986 */ /* 0x000fe2000c10190e */
[----:B-1----:R-:W-:-:S05]  /*1730*/  IMAD.WIDE.U32 R6, R9, 0x4, R6 ;  /* 0x0000000409067825 */ /* 0x002fca00078e0006 */
[----:B--2-4-:R-:W-:Y:S04]  /*1740*/  STG.E desc[UR14][R6.64], R0 ;  /* 0x0000000006007986 */ /* 0x014fe8000c10190e */
[----:B------:R-:W-:Y:S01]  /*1750*/  STG.E desc[UR14][R6.64+0x4], R12 ;  /* 0x0000040c06007986 */ /* 0x000fe2000c10190e */
[----:B------:R-:W-:Y:S05]  /*1760*/  EXIT ;  /* 0x000000000000794d */ /* 0x000fea0003800000 */
        .weak           $__internal_2_$__cuda_sm20_sqrt_rn_f32_slowpath
        .type           $__internal_2_$__cuda_sm20_sqrt_rn_f32_slowpath,@function
        .size           $__internal_2_$__cuda_sm20_sqrt_rn_f32_slowpath,($__internal_3_$__cuda_sm3x_div_rn_noftz_f32_slowpath - $__internal_2_$__cuda_sm20_sqrt_rn_f32_slowpath)
$__internal_2_$__cuda_sm20_sqrt_rn_f32_slowpath:
[----:B------:R-:W-:-:S13]  /*1770*/  LOP3.LUT P0, RZ, R0, 0x7fffffff, RZ, 0xc0, !PT ;  /* 0x7fffffff00ff7812 */ /* 0x000fda000780c0ff */
[----:B------:R-:W-:Y:S01]  /*1780*/  @!P0 MOV R7, R0 ;  /* 0x0000000000078202 */ /* 0x000fe20000000f00 */
[----:B------:R-:W-:Y:S06]  /*1790*/  @!P0 BRA `(.L_x_87) ;  /* 0x0000000000408947 */ /* 0x000fec0003800000 */
[----:B------:R-:W-:-:S13]  /*17a0*/  FSETP.GEU.FTZ.AND P0, PT, R0, RZ, PT ;  /* 0x000000ff0000720b */ /* 0x000fda0003f1e000 */
[----:B------:R-:W-:Y:S01]  /*17b0*/  @!P0 IMAD.MOV.U32 R7, RZ, RZ, 0x7fffffff ;  /* 0x7fffffffff078424 */ /* 0x000fe200078e00ff */
        /* <DEDUP_REMOVED lines=9> */
[----:B------:R-:W-:Y:S02]  /*1850*/  @!P0 MOV R7, R0 ;  /* 0x0000000000078202 */ /* 0x000fe40000000f00 */
[----:B------:R-:W-:-:S04]  /*1860*/  @P0 FADD.FTZ R10, -R9, -RZ ;  /* 0x800000ff090a0221 */ /* 0x000fc80000010100 */
[----:B------:R-:W-:-:S04]  /*1870*/  @P0 FFMA R10, R9, R10, R8 ;  /* 0x0000000a090a0223 */ /* 0x000fc80000000008 */
[----:B------:R-:W-:-:S04]  /*1880*/  @P0 FFMA R10, R10, R11, R9 ;  /* 0x0000000b0a0a0223 */ /* 0x000fc80000000009 */
[----:B------:R-:W-:-:S07]  /*1890*/  @P0 FMUL.FTZ R7, R10, 2.3283064365386962891e-10 ;  /* 0x2f8000000a070820 */ /* 0x000fce0000410000 */
.L_x_87:
[----:B------:R-:W-:Y:S01]  /*18a0*/  MOV R8, R12 ;  /* 0x0000000c00087202 */ /* 0x000fe20000000f00 */
[----:B------:R-:W-:-:S04]  /*18b0*/  IMAD.MOV.U32 R9, RZ, RZ, 0x0 ;  /* 0x00000000ff097424 */ /* 0x000fc800078e00ff */
[----:B------:R-:W-:Y:S05]  /*18c0*/  RET.REL.NODEC R8 `(find_block_min) ;  /* 0xffffffe408cc7950 */ /* 0x000fea0003c3ffff */
        .weak           $__internal_3_$__cuda_sm3x_div_rn_noftz_f32_slowpath
        .type           $__internal_3_$__cuda_sm3x_div_rn_noftz_f32_slowpath,@function
        .size           $__internal_3_$__cuda_sm3x_div_rn_noftz_f32_slowpath,(.L_x_100 - $__internal_3_$__cuda_sm3x_div_rn_noftz_f32_slowpath)
$__internal_3_$__cuda_sm3x_div_rn_noftz_f32_slowpath:
[----:B------:R-:W-:Y:S02]  /*18d0*/  SHF.R.U32.HI R5, RZ, 0x17, R0 ;  /* 0x00000017ff057819 */ /* 0x000fe40000011600 */
[----:B------:R-:W-:Y:S02]  /*18e0*/  MOV R7, R0 ;  /* 0x0000000000077202 */ /* 0x000fe40000000f00 */
[----:B------:R-:W-:-:S04]  /*18f0*/  LOP3.LUT R5, R5, 0xff, RZ, 0xc0, !PT ;  /* 0x000000ff05057812 */ /* 0x000fc800078ec0ff */
[----:B------:R-:W-:-:S04]  /*1900*/  IADD3 R9, PT, PT, R5, -0x1, RZ ;  /* 0xffffffff05097810 */ /* 0x000fc80007ffe0ff */
[----:B------:R-:W-:-:S13]  /*1910*/  ISETP.GT.U32.OR P0, PT, R9, 0xfd, !PT ;  /* 0x000000fd0900780c */ /* 0x000fda0007f04470 */
[----:B------:R-:W-:Y:S01]  /*1920*/  @!P0 IMAD.MOV.U32 R8, RZ, RZ, RZ ;  /* 0x000000ffff088224 */ /* 0x000fe200078e00ff */
[----:B------:R-:W-:Y:S06]  /*1930*/  @!P0 BRA `(.L_x_88) ;  /* 0x00000000003c8947 */ /* 0x000fec0003800000 */
[----:B------:R-:W-:-:S13]  /*1940*/  FSETP.GTU.FTZ.AND P0, PT, |R0|, +INF , PT ;  /* 0x7f8000000000780b */ /* 0x000fda0003f1c200 */
[----:B------:R-:W-:Y:S05]  /*1950*/  @P0 BRA `(.L_x_89) ;  /* 0x0000000400280947 */ /* 0x000fea0003800000 */
[----:B------:R-:W-:-:S05]  /*1960*/  HFMA2 R8, -RZ, RZ, 3.390625, 0 ;  /* 0x42c80000ff087431 */ /* 0x000fca00000001ff */
        /* <DEDUP_REMOVED lines=12> */
.L_x_88:
        /* <DEDUP_REMOVED lines=15> */
[----:B------:R-:W-:-:S04]  /*1b20*/  LOP3.LUT R7, R7, 0xff, RZ, 0xc0, !PT ;  /* 0x000000ff07077812 */ /* 0x000fc800078ec0ff */
[----:B------:R-:W-:-:S05]  /*1b30*/  IADD3 R12, PT, PT, R7, R8, RZ ;  /* 0x00000008070c7210 */ /* 0x000fca0007ffe0ff */
[----:B------:R-:W-:-:S05]  /*1b40*/  VIADD R5, R12, 0xffffffff ;  /* 0xffffffff0c057836 */ /* 0x000fca0000000000 */
        /* <DEDUP_REMOVED lines=15> */
[----:B------:R-:W-:Y:S02]  /*1c40*/  IADD3 R10, PT, PT, R12, 0x20, RZ ;  /* 0x000000200c0a7810 */ /* 0x000fe40007ffe0ff */
[----:B------:R-:W-:-:S02]  /*1c50*/  LOP3.LUT R7, R7, 0x800000, RZ, 0xfc, !PT ;  /* 0x0080000007077812 */ /* 0x000fc400078efcff */
[----:B------:R-:W-:Y:S02]  /*1c60*/  IADD3 R9, PT, PT, -R12, RZ, RZ ;  /* 0x000000ff0c097210 */ /* 0x000fe40007ffe1ff */
[----:B------:R-:W-:Y:S02]  /*1c70*/  SHF.L.U32 R10, R7, R10, RZ ;  /* 0x0000000a070a7219 */ /* 0x000fe400000006ff */
[----:B------:R-:W-:Y:S02]  /*1c80*/  FSETP.NEU.FTZ.AND P0, PT, R5, R8, PT ;  /* 0x000000080500720b */ /* 0x000fe40003f1d000 */
[----:B------:R-:W-:Y:S02]  /*1c90*/  SEL R8, R9, RZ, P2 ;  /* 0x000000ff09087207 */ /* 0x000fe40001000000 */
[----:B------:R-:W-:Y:S02]  /*1ca0*/  ISETP.NE.AND P1, PT, R10, RZ, P1 ;  /* 0x000000ff0a00720c */ /* 0x000fe40000f25270 */
[----:B------:R-:W-:-:S02]  /*1cb0*/  SHF.R.U32.HI R8, RZ, R8, R7 ;  /* 0x00000008ff087219 */ /* 0x000fc40000011607 */
[----:B------:R-:W-:Y:S02]  /*1cc0*/  PLOP3.LUT P0, PT, P0, P1, PT, 0xf8, 0x8f ;  /* 0x00000000008f781c */ /* 0x000fe40000703f70 */
[----:B------:R-:W-:Y:S02]  /*1cd0*/  SHF.R.U32.HI R10, RZ, 0x1, R8 ;  /* 0x00000001ff0a7819 */ /* 0x000fe40000011608 */
[----:B------:R-:W-:-:S04]  /*1ce0*/  SEL R5, RZ, 0x1, !P0 ;  /* 0x00000001ff057807 */ /* 0x000fc80004000000 */
[----:B------:R-:W-:-:S04]  /*1cf0*/  LOP3.LUT R5, R5, 0x1, R10, 0xf8, !PT ;  /* 0x0000000105057812 */ /* 0x000fc800078ef80a */
[----:B------:R-:W-:-:S05]  /*1d00*/  LOP3.LUT R5, R5, R8, RZ, 0xc0, !PT ;  /* 0x0000000805057212 */ /* 0x000fca00078ec0ff */
[----:B------:R-:W-:-:S05]  /*1d10*/  IMAD.IADD R5, R10, 0x1, R5 ;  /* 0x000000010a057824 */ /* 0x000fca00078e0205 */
[----:B------:R-:W-:Y:S01]  /*1d20*/  LOP3.LUT R0, R5, R0, RZ, 0xfc, !PT ;  /* 0x0000000005007212 */ /* 0x000fe200078efcff */
[----:B------:R-:W-:Y:S06]  /*1d30*/  BRA `(.L_x_95) ;  /* 0x0000000000347947 */ /* 0x000fec0003800000 */
.L_x_94:
[----:B------:R-:W-:-:S04]  /*1d40*/  LOP3.LUT R0, R0, 0x80000000, RZ, 0xc0, !PT ;  /* 0x8000000000007812 */ /* 0x000fc800078ec0ff */
[----:B------:R-:W-:Y:S01]  /*1d50*/  LOP3.LUT R0, R0, 0x7f800000, RZ, 0xfc, !PT ;  /* 0x7f80000000007812 */ /* 0x000fe200078efcff */
[----:B------:R-:W-:Y:S06]  /*1d60*/  BRA `(.L_x_95) ;  /* 0x0000000000287947 */ /* 0x000fec0003800000 */
.L_x_93:
[----:B------:R-:W-:Y:S01]  /*1d70*/  LEA R0, R8, R0, 0x17 ;  /* 0x0000000008007211 */ /* 0x000fe200078eb8ff */
[----:B------:R-:W-:Y:S06]  /*1d80*/  BRA `(.L_x_95) ;  /* 0x0000000000207947 */ /* 0x000fec0003800000 */
.L_x_92:
[----:B------:R-:W-:-:S04]  /*1d90*/  LOP3.LUT R0, R8, 0x80000000, R7, 0x48, !PT ;  /* 0x8000000008007812 */ /* 0x000fc800078e4807 */
[----:B------:R-:W-:Y:S01]  /*1da0*/  LOP3.LUT R0, R0, 0x7f800000, RZ, 0xfc, !PT ;  /* 0x7f80000000007812 */ /* 0x000fe200078efcff */
[----:B------:R-:W-:Y:S06]  /*1db0*/  BRA `(.L_x_95) ;  /* 0x0000000000147947 */ /* 0x000fec0003800000 */
.L_x_91:
[----:B------:R-:W-:Y:S01]  /*1dc0*/  LOP3.LUT R0, R8, 0x80000000, R7, 0x48, !PT ;  /* 0x8000000008007812 */ /* 0x000fe200078e4807 */
[----:B------:R-:W-:Y:S06]  /*1dd0*/  BRA `(.L_x_95) ;  /* 0x00000000000c7947 */ /* 0x000fec0003800000 */
.L_x_90:
[----:B------:R-:W0:Y:S01]  /*1de0*/  MUFU.RSQ R0, -QNAN ;  /* 0xffc0000000007908 */ /* 0x000e220000001400 */
[----:B------:R-:W-:Y:S05]  /*1df0*/  BRA `(.L_x_95) ;  /* 0x0000000000047947 */ /* 0x000fea0003800000 */
.L_x_89:
[----:B------:R-:W-:-:S07]  /*1e00*/  FADD.FTZ R0, R0, 100 ;  /* 0x42c8000000007421 */ /* 0x000fce0000010000 */
.L_x_95:
[----:B------:R-:W-:-:S04]  /*1e10*/  HFMA2 R7, -RZ, RZ, 0, 0 ;  /* 0x00000000ff077431 */ /* 0x000fc800000001ff */
[----:B0-----:R-:W-:Y:S05]  /*1e20*/  RET.REL.NODEC R6 `(find_block_min) ;  /* 0xffffffe006747950 */ /* 0x001fea0003c3ffff */
.L_x_96:
        /* <DEDUP_REMOVED lines=13> */
.L_x_100:


//--------------------- .nv.global.init           --------------------------
	.section	.nv.global.init,"aw",@progbits
.nv.global.init:
	.type		$str$1,@object
	.size		$str$1,($str - $str$1)
$str$1:
        /*0000*/ 	.byte	0x65, 0x6e, 0x64, 0x20, 0x6d, 0x69, 0x6e, 0x20, 0x56, 0x61, 0x6c, 0x3a, 0x20, 0x25, 0x66, 0x20
        /*0010*/ 	.byte	0x61, 0x74, 0x20, 0x25, 0x69, 0x2c, 0x20, 0x25, 0x69, 0x0a, 0x00
	.type		$str,@object
	.size		$str,(.L_0 - $str)
$str:
        /*001b*/ 	.byte	0x47, 0x6c, 0x6f, 0x62, 0x61, 0x6c, 0x20, 0x6d, 0x69, 0x6e, 0x56, 0x61, 0x6c, 0x3d, 0x25, 0x66
        /*002b*/ 	.byte	0x20, 0x61, 0x74, 0x20, 0x28, 0x25, 0x64, 0x2c, 0x20, 0x25, 0x64, 0x29, 0x0a, 0x00
.L_0:


//--------------------- .nv.shared.find_best_pass_point --------------------------
	.section	.nv.shared.find_best_pass_point,"aw",@nobits
	.sectionflags	@""
	.align	4
.nv.shared.find_best_pass_point:
	.zero		4096


//--------------------- .nv.shared.reserved.0     --------------------------
	.section	.nv.shared.reserved.0,"aw",@nobits
	.weak		__nv_reservedSMEM_offset_0_alias
	.size		__nv_reservedSMEM_offset_0_alias, 0, 64
	.other		__nv_reservedSMEM_offset_0_alias,@"STO_CUDA_RESERVED_SHARED STV_DEFAULT"
__nv_reservedSMEM_offset_0_alias:
	.zero		0
	.zero		64


//--------------------- .nv.shared.find_block_min --------------------------
	.section	.nv.shared.find_block_min,"aw",@nobits
	.sectionflags	@""
	.align	4
.nv.shared.find_block_min:
	.zero		4096


//--------------------- .nv.constant0.find_best_pass_point --------------------------
	.section	.nv.constant0.find_best_pass_point,"a",@progbits
	.sectionflags	@""
	.align	4
.nv.constant0.find_best_pass_point:
	.zero		924


//--------------------- .nv.constant0.find_global_min --------------------------
	.section	.nv.constant0.find_global_min,"a",@progbits
	.sectionflags	@""
	.align	4
.nv.constant0.find_global_min:
	.zero		924


//--------------------- .nv.constant0.find_block_min --------------------------
	.section	.nv.constant0.find_block_min,"a",@progbits
	.sectionflags	@""
	.align	4
.nv.constant0.find_block_min:
	.zero		932


//--------------------- SYMBOLS --------------------------

	.type		.nv.reservedSmem.offset0,@object
	.size		.nv.reservedSmem.offset0,0x4
	.type		.nv.reservedSmem.cap,@object
	.size		.nv.reservedSmem.cap,0x4
	.type		vprintf,@function
